// auto-generated by cutlass_sweep.gemm — config: {"arch": "sm_90", "cluster_m": 4, "cluster_n": 4, "dtype": "e5m2", "dtype_b": "e5m2", "layout": "nt", "stages": 0, "tile_k": 64, "tile_m": 256, "tile_n": 128}
#include "cutlass/cutlass.h"
#include "cutlass/gemm/collective/collective_builder.hpp"
#include "cutlass/gemm/device/gemm_universal_adapter.h"
#include "cutlass/gemm/kernel/gemm_universal.hpp"
#include "cutlass/epilogue/collective/collective_builder.hpp"

using ElemA = cutlass::float_e5m2_t;
using ElemB = cutlass::float_e5m2_t;
using ElemCD = cutlass::float_e5m2_t;
using Acc  = float;
using TileShape    = cute::Shape<cute::_256, cute::_128, cute::_64>;
using ClusterShape = cute::Shape<cute::_4, cute::_4, cute::_1>;

using CollectiveEpilogue = typename cutlass::epilogue::collective::CollectiveBuilder<
    cutlass::arch::Sm90, cutlass::arch::OpClassTensorOp,
    TileShape, ClusterShape,
    cutlass::epilogue::collective::EpilogueTileAuto,
    Acc, Acc,
    ElemCD, cutlass::layout::RowMajor, 128 / cutlass::sizeof_bits<ElemCD>::value,
    ElemCD, cutlass::layout::RowMajor, 128 / cutlass::sizeof_bits<ElemCD>::value,
    cutlass::epilogue::collective::EpilogueScheduleAuto
  >::CollectiveOp;

using CollectiveMainloop = typename cutlass::gemm::collective::CollectiveBuilder<
    cutlass::arch::Sm90, cutlass::arch::OpClassTensorOp,
    ElemA, cutlass::layout::RowMajor, 128 / cutlass::sizeof_bits<ElemA>::value,
    ElemB, cutlass::layout::ColumnMajor, 128 / cutlass::sizeof_bits<ElemB>::value,
    Acc,
    TileShape, ClusterShape,
    cutlass::gemm::collective::StageCountAutoCarveout<static_cast<int>(sizeof(typename CollectiveEpilogue::SharedStorage))>,
    cutlass::gemm::collective::KernelScheduleAuto
  >::CollectiveOp;

using GemmKernel = cutlass::gemm::kernel::GemmUniversal<
    cute::Shape<int,int,int,int>,
    CollectiveMainloop,
    CollectiveEpilogue
>;
using Gemm = cutlass::gemm::device::GemmUniversalAdapter<GemmKernel>;

// Force the device kernel symbol into the cubin without needing a host main.
auto* _anchor = &cutlass::device_kernel<GemmKernel>;


// ===== COMPILED SASS (sm_90a) =====

	.target	sm_90a

	.elftype	@"ET_EXEC"


//--------------------- .note.nv.tkinfo           --------------------------
	.section	.note.nv.tkinfo,"",@"SHT_NOTE"
	.sectionflags	@"SHF_NOTE_NV_TKINFO"
	.tkinfo
        /*0018*/ 	.word	0x00000002
        /*0030*/ 	.string	""
        /*0030*/ 	.string	"ptxas"
        /*0030*/ 	.string	"Cuda compilation tools, release 13.0, V13.0.88"
        /*0030*/ 	.string	"Build cuda_13.0.r13.0/compiler.36424714_0"
        /*0030*/ 	.string	"-arch sm_90a -m 64 "



//--------------------- .note.nv.cuinfo           --------------------------
	.section	.note.nv.cuinfo,"",@"SHT_NOTE"
	.sectionflags	@"SHF_NOTE_NV_CUINFO"
        /*0018*/ 	.short	0x0002
        /*001a*/ 	.short	0x005a
        /*001c*/ 	.short	0x0082
	.zero		2


//--------------------- .nv.info                  --------------------------
	.section	.nv.info,"",@"SHT_CUDA_INFO"
	.align	4


	//----- nvinfo : EIATTR_REGCOUNT
	.align		4
        /*0000*/ 	.byte	0x04, 0x2f
        /*0002*/ 	.short	(.L_12 - .L_11)
	.align		4
.L_11:
        /*0004*/ 	.word	index@(_ZN7cutlass13device_kernelINS_4gemm6kernel13GemmUniversalIN4cute5tupleIJiiiiEEENS1_10collective13CollectiveMmaINS1_37MainloopSm90TmaGmmaWarpSpecializedFP8ILi9ENS5_IJNS4_1CILi4EEESB_NSA_ILi1EEEEEENS1_35KernelTmaWarpSpecializedCooperativeEEENS5_IJNSA_ILi256EEENSA_ILi128EEENSA_ILi64EEEEEENS_12float_e5m2_tENS5_IJlSC_lEEESK_SL_NS4_8TiledMMAINS4_8MMA_AtomIJNS4_4SM904GMMA31MMA_64x128x32_F32E5M2E5M2_SS_TNILNSP_7ScaleInE1ELSR_1EEEEEENS4_6LayoutINS5_IJNSA_ILi2EEESC_SC_EEENS5_IJSC_NSA_ILi0EEESX_EEEEENS5_IJNS4_10UnderscoreES10_S10_EEEEENS4_23SM90_TMA_LOAD_MULTICASTENS4_14ComposedLayoutINS4_7SwizzleILi2ELi4ELi3EEENS4_18smem_ptr_flag_bitsILi8EEENSU_INS5_IJNSA_ILi8EEESI_EEENS5_IJSI_SC_EEEEEEEvNS4_8identityES13_S1D_vS1E_EENS_8epilogue10collective6detail29Sm90TmaWarpSpecializedAdapterINS1H_15DefaultEpilogueISK_SL_SL_NS1G_6thread17LinearCombinationISK_Li1EffLNS1L_9ScaleType4KindE0ELNS_15FloatRoundStyleE2ESK_EENS1_15EpilogueDefaultEEEEEvvEEEEvNT_6ParamsE)
        /*0008*/ 	.word	0x000000a8


	//----- nvinfo : EIATTR_FRAME_SIZE
	.align		4
.L_12:
        /*000c*/ 	.byte	0x04, 0x11
        /*000e*/ 	.short	(.L_14 - .L_13)
	.align		4
.L_13:
        /*0010*/ 	.word	index@(_ZN7cutlass13device_kernelINS_4gemm6kernel13GemmUniversalIN4cute5tupleIJiiiiEEENS1_10collective13CollectiveMmaINS1_37MainloopSm90TmaGmmaWarpSpecializedFP8ILi9ENS5_IJNS4_1CILi4EEESB_NSA_ILi1EEEEEENS1_35KernelTmaWarpSpecializedCooperativeEEENS5_IJNSA_ILi256EEENSA_ILi128EEENSA_ILi64EEEEEENS_12float_e5m2_tENS5_IJlSC_lEEESK_SL_NS4_8TiledMMAINS4_8MMA_AtomIJNS4_4SM904GMMA31MMA_64x128x32_F32E5M2E5M2_SS_TNILNSP_7ScaleInE1ELSR_1EEEEEENS4_6LayoutINS5_IJNSA_ILi2EEESC_SC_EEENS5_IJSC_NSA_ILi0EEESX_EEEEENS5_IJNS4_10UnderscoreES10_S10_EEEEENS4_23SM90_TMA_LOAD_MULTICASTENS4_14ComposedLayoutINS4_7SwizzleILi2ELi4ELi3EEENS4_18smem_ptr_flag_bitsILi8EEENSU_INS5_IJNSA_ILi8EEESI_EEENS5_IJSI_SC_EEEEEEEvNS4_8identityES13_S1D_vS1E_EENS_8epilogue10collective6detail29Sm90TmaWarpSpecializedAdapterINS1H_15DefaultEpilogueISK_SL_SL_NS1G_6thread17LinearCombinationISK_Li1EffLNS1L_9ScaleType4KindE0ELNS_15FloatRoundStyleE2ESK_EENS1_15EpilogueDefaultEEEEEvvEEEEvNT_6ParamsE)
        /*0014*/ 	.word	0x00000108


	//----- nvinfo : EIATTR_MIN_STACK_SIZE
	.align		4
.L_14:
        /*0018*/ 	.byte	0x04, 0x12
        /*001a*/ 	.short	(.L_16 - .L_15)
	.align		4
.L_15:
        /*001c*/ 	.word	index@(_ZN7cutlass13device_kernelINS_4gemm6kernel13GemmUniversalIN4cute5tupleIJiiiiEEENS1_10collective13CollectiveMmaINS1_37MainloopSm90TmaGmmaWarpSpecializedFP8ILi9ENS5_IJNS4_1CILi4EEESB_NSA_ILi1EEEEEENS1_35KernelTmaWarpSpecializedCooperativeEEENS5_IJNSA_ILi256EEENSA_ILi128EEENSA_ILi64EEEEEENS_12float_e5m2_tENS5_IJlSC_lEEESK_SL_NS4_8TiledMMAINS4_8MMA_AtomIJNS4_4SM904GMMA31MMA_64x128x32_F32E5M2E5M2_SS_TNILNSP_7ScaleInE1ELSR_1EEEEEENS4_6LayoutINS5_IJNSA_ILi2EEESC_SC_EEENS5_IJSC_NSA_ILi0EEESX_EEEEENS5_IJNS4_10UnderscoreES10_S10_EEEEENS4_23SM90_TMA_LOAD_MULTICASTENS4_14ComposedLayoutINS4_7SwizzleILi2ELi4ELi3EEENS4_18smem_ptr_flag_bitsILi8EEENSU_INS5_IJNSA_ILi8EEESI_EEENS5_IJSI_SC_EEEEEEEvNS4_8identityES13_S1D_vS1E_EENS_8epilogue10collective6detail29Sm90TmaWarpSpecializedAdapterINS1H_15DefaultEpilogueISK_SL_SL_NS1G_6thread17LinearCombinationISK_Li1EffLNS1L_9ScaleType4KindE0ELNS_15FloatRoundStyleE2ESK_EENS1_15EpilogueDefaultEEEEEvvEEEEvNT_6ParamsE)
        /*0020*/ 	.word	0x00000108
.L_16:


//--------------------- .nv.compat                --------------------------
	.section	.nv.compat,"",@"SHT_CUDA_COMPAT_INFO"
	.align	4
        /*0000*/ 	.byte	0x02, 0x09, 0x01, 0x00, 0x02, 0x02, 0x04, 0x00, 0x02, 0x05, 0x05, 0x00, 0x03, 0x07, 0x01, 0x01
        /*0010*/ 	.byte	0x02, 0x03, 0x01, 0x00, 0x02, 0x06, 0x01, 0x00, 0x04, 0x0b, 0x08, 0x00, 0x00, 0x00, 0x00, 0x00
        /*0020*/ 	.byte	0x00, 0x00, 0x00, 0x00


//--------------------- .nv.info._ZN7cutlass13device_kernelINS_4gemm6kernel13GemmUniversalIN4cute5tupleIJiiiiEEENS1_10collective13CollectiveMmaINS1_37MainloopSm90TmaGmmaWarpSpecializedFP8ILi9ENS5_IJNS4_1CILi4EEESB_NSA_ILi1EEEEEENS1_35KernelTmaWarpSpecializedCooperativeEEENS5_IJNSA_ILi256EEENSA_ILi128EEENSA_ILi64EEEEEENS_12float_e5m2_tENS5_IJlSC_lEEESK_SL_NS4_8TiledMMAINS4_8MMA_AtomIJNS4_4SM904GMMA31MMA_64x128x32_F32E5M2E5M2_SS_TNILNSP_7ScaleInE1ELSR_1EEEEEENS4_6LayoutINS5_IJNSA_ILi2EEESC_SC_EEENS5_IJSC_NSA_ILi0EEESX_EEEEENS5_IJNS4_10UnderscoreES10_S10_EEEEENS4_23SM90_TMA_LOAD_MULTICASTENS4_14ComposedLayoutINS4_7SwizzleILi2ELi4ELi3EEENS4_18smem_ptr_flag_bitsILi8EEENSU_INS5_IJNSA_ILi8EEESI_EEENS5_IJSI_SC_EEEEEEEvNS4_8identityES13_S1D_vS1E_EENS_8epilogue10collective6detail29Sm90TmaWarpSpecializedAdapterINS1H_15DefaultEpilogueISK_SL_SL_NS1G_6thread17LinearCombinationISK_Li1EffLNS1L_9ScaleType4KindE0ELNS_15FloatRoundStyleE2ESK_EENS1_15EpilogueDefaultEEEEEvvEEEEvNT_6ParamsE --------------------------
	.section	.nv.info._ZN7cutlass13device_kernelINS_4gemm6kernel13GemmUniversalIN4cute5tupleIJiiiiEEENS1_10collective13CollectiveMmaINS1_37MainloopSm90TmaGmmaWarpSpecializedFP8ILi9ENS5_IJNS4_1CILi4EEESB_NSA_ILi1EEEEEENS1_35KernelTmaWarpSpecializedCooperativeEEENS5_IJNSA_ILi256EEENSA_ILi128EEENSA_ILi64EEEEEENS_12float_e5m2_tENS5_IJlSC_lEEESK_SL_NS4_8TiledMMAINS4_8MMA_AtomIJNS4_4SM904GMMA31MMA_64x128x32_F32E5M2E5M2_SS_TNILNSP_7ScaleInE1ELSR_1EEEEEENS4_6LayoutINS5_IJNSA_ILi2EEESC_SC_EEENS5_IJSC_NSA_ILi0EEESX_EEEEENS5_IJNS4_10UnderscoreES10_S10_EEEEENS4_23SM90_TMA_LOAD_MULTICASTENS4_14ComposedLayoutINS4_7SwizzleILi2ELi4ELi3EEENS4_18smem_ptr_flag_bitsILi8EEENSU_INS5_IJNSA_ILi8EEESI_EEENS5_IJSI_SC_EEEEEEEvNS4_8identityES13_S1D_vS1E_EENS_8epilogue10collective6detail29Sm90TmaWarpSpecializedAdapterINS1H_15DefaultEpilogueISK_SL_SL_NS1G_6thread17LinearCombinationISK_Li1EffLNS1L_9ScaleType4KindE0ELNS_15FloatRoundStyleE2ESK_EENS1_15EpilogueDefaultEEEEEvvEEEEvNT_6ParamsE,"",@"SHT_CUDA_INFO"
	.sectionflags	@""
	.align	4


	//----- nvinfo : EIATTR_CUDA_API_VERSION
	.align		4
        /*0000*/ 	.byte	0x04, 0x37
        /*0002*/ 	.short	(.L_18 - .L_17)
.L_17:
        /*0004*/ 	.word	0x00000082


	//----- nvinfo : EIATTR_KPARAM_INFO
	.align		4
.L_18:
        /*0008*/ 	.byte	0x04, 0x17
        /*000a*/ 	.short	(.L_20 - .L_19)
.L_19:
        /*000c*/ 	.word	0x00000000
        /*0010*/ 	.short	0x0000
        /*0012*/ 	.short	0x0070
        /*0014*/ 	.byte	0x00, 0xf0, 0x01, 0x10


	//----- nvinfo : EIATTR_SPARSE_MMA_MASK
	.align		4
.L_20:
        /*0018*/ 	.byte	0x03, 0x50
        /*001a*/ 	.short	0x0000


	//----- nvinfo : EIATTR_MAXREG_COUNT
	.align		4
        /*001c*/ 	.byte	0x03, 0x1b
        /*001e*/ 	.short	0x00a8


	//----- nvinfo : EIATTR_NUM_BARRIERS
	.align		4
        /*0020*/ 	.byte	0x02, 0x4c
        /*0022*/ 	.byte	0x01
	.zero		1


	//----- nvinfo : EIATTR_ANNOTATIONS
	.align		4
        /*0024*/ 	.byte	0x04, 0x55
        /*0026*/ 	.short	(.L_22 - .L_21)


	//   ....[0]....
.L_21:
        /*0028*/ 	.word	0x00000001
        /*002c*/ 	.byte	0x00, 0x08, 0x00, 0x00, 0x01, 0x00, 0x00, 0x00, 0xf0, 0x08, 0x00, 0x00, 0x01, 0x00, 0x00, 0x00
        /* <DEDUP_REMOVED lines=198> */
        /*0c9c*/ 	.byte	0xd0, 0x0a, 0x01, 0x00


	//----- nvinfo : EIATTR_MERCURY_ISA_VERSION
	.align		4
.L_22:
        /*0ca0*/ 	.byte	0x03, 0x5f
        /*0ca2*/ 	.short	0x0101


	//----- nvinfo : EIATTR_INT_WARP_WIDE_INSTR_OFFSETS
	.align		4
        /*0ca4*/ 	.byte	0x04, 0x31
        /*0ca6*/ 	.short	(.L_24 - .L_23)


	//   ....[0]....
.L_23:
        /*0ca8*/ 	.word	0x00000640


	//   ....[1]....
        /*0cac*/ 	.word	0x00000650


	//   ....[2]....
        /*0cb0*/ 	.word	0x000007d0


	//----- nvinfo : EIATTR_COOP_GROUP_MASK_REGIDS
	.align		4
.L_24:
        /*0cb4*/ 	.byte	0x04, 0x29
        /*0cb6*/ 	.short	(.L_26 - .L_25)


	//   ....[0]....
.L_25:
        /*0cb8*/ 	.word	0xffffffff


	//   ....[1]....
        /*0cbc*/ 	.word	0xffffffff


	//   ....[2]....
        /*0cc0*/ 	.word	0xffffffff


	//   ....[3]....
        /*0cc4*/ 	.word	0xffffffff


	//   ....[4]....
        /*0cc8*/ 	.word	0xffffffff


	//   ....[5]....
        /*0ccc*/ 	.word	0xffffffff


	//----- nvinfo : EIATTR_COOP_GROUP_INSTR_OFFSETS
	.align		4
.L_26:
        /*0cd0*/ 	.byte	0x04, 0x28
        /*0cd2*/ 	.short	(.L_28 - .L_27)


	//   ....[0]....
.L_27:
        /*0cd4*/ 	.word	0x00000070


	//   ....[1]....
        /*0cd8*/ 	.word	0x00000080


	//   ....[2]....
        /*0cdc*/ 	.word	0x000001a0


	//   ....[3]....
        /*0ce0*/ 	.word	0x000004a0


	//   ....[4]....
        /*0ce4*/ 	.word	0x00000930


	//   ....[5]....
        /*0ce8*/ 	.word	0x000016b0


	//----- nvinfo : EIATTR_REG_RECONFIG
	.align		4
.L_28:
        /*0cec*/ 	.byte	0x01, 0x54
	.zero		2


	//----- nvinfo : EIATTR_MBARRIER_INSTR_OFFSETS
	.align		4
        /*0cf0*/ 	.byte	0x04, 0x39
        /*0cf2*/ 	.short	(.L_30 - .L_29)


	//   ....[0]....
.L_29:
        /*0cf4*/ 	.word	0x00000360
        /*0cf8*/ 	.word	0x000000ff
        /*0cfc*/ 	.word	0x00000000
        /*0d00*/ 	.short	0x0100
        /*0d02*/ 	.byte	0x09
	.zero		1


	//   ....[1]....
        /*0d04*/ 	.word	0x00000370
        /*0d08*/ 	.word	0x000000ff
        /*0d0c*/ 	.word	0x00000048
        /*0d10*/ 	.short	0x0100
        /*0d12*/ 	.byte	0x09
	.zero		1


	//   ....[2]....
        /*0d14*/ 	.word	0x00000380
        /*0d18*/ 	.word	0x000000ff
        /*0d1c*/ 	.word	0x00000008
        /*0d20*/ 	.short	0x0100
        /*0d22*/ 	.byte	0x09
	.zero		1


	//   ....[3]....
        /*0d24*/ 	.word	0x00000390
        /*0d28*/ 	.word	0x000000ff
        /*0d2c*/ 	.word	0x00000050
        /*0d30*/ 	.short	0x0100
        /*0d32*/ 	.byte	0x09
	.zero		1


	//   ....[4]....
        /*0d34*/ 	.word	0x000003a0
        /*0d38*/ 	.word	0x000000ff
        /*0d3c*/ 	.word	0x00000010
        /*0d40*/ 	.short	0x0100
        /*0d42*/ 	.byte	0x09
	.zero		1


	//   ....[5]....
        /*0d44*/ 	.word	0x000003b0
        /*0d48*/ 	.word	0x000000ff
        /*0d4c*/ 	.word	0x00000058
        /*0d50*/ 	.short	0x0100
        /*0d52*/ 	.byte	0x09
	.zero		1


	//   ....[6]....
        /*0d54*/ 	.word	0x000003c0
        /*0d58*/ 	.word	0x000000ff
        /*0d5c*/ 	.word	0x00000018
        /*0d60*/ 	.short	0x0100
        /*0d62*/ 	.byte	0x09
	.zero		1


	//   ....[7]....
        /*0d64*/ 	.word	0x000003d0
        /*0d68*/ 	.word	0x000000ff
        /*0d6c*/ 	.word	0x00000060
        /*0d70*/ 	.short	0x0100
        /*0d72*/ 	.byte	0x09
	.zero		1


	//   ....[8]....
        /*0d74*/ 	.word	0x000003e0
        /*0d78*/ 	.word	0x000000ff
        /*0d7c*/ 	.word	0x00000020
        /*0d80*/ 	.short	0x0100
        /*0d82*/ 	.byte	0x09
	.zero		1


	//   ....[9]....
        /*0d84*/ 	.word	0x000003f0
        /*0d88*/ 	.word	0x000000ff
        /*0d8c*/ 	.word	0x00000068
        /*0d90*/ 	.short	0x0100
        /*0d92*/ 	.byte	0x09
	.zero		1


	//   ....[10]....
        /*0d94*/ 	.word	0x00000400
        /*0d98*/ 	.word	0x000000ff
        /*0d9c*/ 	.word	0x00000028
        /*0da0*/ 	.short	0x0100
        /*0da2*/ 	.byte	0x09
	.zero		1


	//   ....[11]....
        /*0da4*/ 	.word	0x00000410
        /*0da8*/ 	.word	0x000000ff
        /*0dac*/ 	.word	0x00000070
        /*0db0*/ 	.short	0x0100
        /*0db2*/ 	.byte	0x09
	.zero		1


	//   ....[12]....
        /*0db4*/ 	.word	0x00000420
        /*0db8*/ 	.word	0x000000ff
        /*0dbc*/ 	.word	0x00000030
        /*0dc0*/ 	.short	0x0100
        /*0dc2*/ 	.byte	0x09
	.zero		1


	//   ....[13]....
        /*0dc4*/ 	.word	0x00000430
        /*0dc8*/ 	.word	0x000000ff
        /*0dcc*/ 	.word	0x00000078
        /*0dd0*/ 	.short	0x0100
        /*0dd2*/ 	.byte	0x09
	.zero		1


	//   ....[14]....
        /*0dd4*/ 	.word	0x00000440
        /*0dd8*/ 	.word	0x000000ff
        /*0ddc*/ 	.word	0x00000038
        /*0de0*/ 	.short	0x0100
        /*0de2*/ 	.byte	0x09
	.zero		1


	//   ....[15]....
        /*0de4*/ 	.word	0x00000450
        /*0de8*/ 	.word	0x000000ff
        /*0dec*/ 	.word	0x00000080
        /*0df0*/ 	.short	0x0100
        /*0df2*/ 	.byte	0x09
	.zero		1


	//   ....[16]....
        /*0df4*/ 	.word	0x00000460
        /*0df8*/ 	.word	0x000000ff
        /*0dfc*/ 	.word	0x00000040
        /*0e00*/ 	.short	0x0100
        /*0e02*/ 	.byte	0x09
	.zero		1


	//   ....[17]....
        /*0e04*/ 	.word	0x00000470
        /*0e08*/ 	.word	0x000000ff
        /*0e0c*/ 	.word	0x00000088
        /*0e10*/ 	.short	0x0100
        /*0e12*/ 	.byte	0x09
	.zero		1


	//   ....[18]....
        /*0e14*/ 	.word	0x00000850
        /*0e18*/ 	.word	0x000000ff
        /*0e1c*/ 	.word	0x000000a0
        /*0e20*/ 	.short	0x0100
        /*0e22*/ 	.byte	0x06
	.zero		1


	//   ....[19]....
        /*0e24*/ 	.word	0x000008b0
        /*0e28*/ 	.word	0x000000ff
        /*0e2c*/ 	.word	0x000000a8
        /*0e30*/ 	.short	0x0100
        /*0e32*/ 	.byte	0x06
	.zero		1


	//   ....[20]....
        /*0e34*/ 	.word	0x00001ec0
        /*0e38*/ 	.word	0x000000ff
        /*0e3c*/ 	.word	0x00000000
        /*0e40*/ 	.short	0x010a
        /*0e42*/ 	.byte	0x06
	.zero		1


	//   ....[21]....
        /*0e44*/ 	.word	0x00001f00
        /*0e48*/ 	.word	0x000000ff
        /*0e4c*/ 	.word	0x00000000
        /*0e50*/ 	.short	0x010a
        /*0e52*/ 	.byte	0x06
	.zero		1


	//   ....[22]....
        /*0e54*/ 	.word	0x00003190
        /*0e58*/ 	.word	0x000000ff
        /*0e5c*/ 	.word	0x00000000
        /*0e60*/ 	.short	0x010a
        /*0e62*/ 	.byte	0x10
	.zero		1


	//   ....[23]....
        /*0e64*/ 	.word	0x000031d0
        /*0e68*/ 	.word	0x000000ff
        /*0e6c*/ 	.word	0x00000000
        /*0e70*/ 	.short	0x010a
        /*0e72*/ 	.byte	0x10
	.zero		1


	//   ....[24]....
        /*0e74*/ 	.word	0x000042e0
        /*0e78*/ 	.word	0x000000e5
        /*0e7c*/ 	.word	0x00000000
        /*0e80*/ 	.short	0x0101
        /*0e82*/ 	.byte	0x3f
	.zero		1


	//   ....[25]....
        /*0e84*/ 	.word	0x00005500
        /*0e88*/ 	.word	0x00000018
        /*0e8c*/ 	.word	0x00000000
        /*0e90*/ 	.short	0x0101
        /*0e92*/ 	.byte	0x3f
	.zero		1


	//   ....[26]....
        /*0e94*/ 	.word	0x0000f9e0
        /*0e98*/ 	.word	0x0000000b
        /*0e9c*/ 	.word	0x00000048
        /*0ea0*/ 	.short	0x010a
        /*0ea2*/ 	.byte	0x3f
	.zero		1


	//   ....[27]....
        /*0ea4*/ 	.word	0x0000fdd0
        /*0ea8*/ 	.word	0x00000004
        /*0eac*/ 	.word	0x000000a8
        /*0eb0*/ 	.short	0x0101
        /*0eb2*/ 	.byte	0x3f
	.zero		1


	//   ....[28]....
        /*0eb4*/ 	.word	0x00010550
        /*0eb8*/ 	.word	0x00000007
        /*0ebc*/ 	.word	0x00000000
        /*0ec0*/ 	.short	0x010a
        /*0ec2*/ 	.byte	0x3f
	.zero		1


	//   ....[29]....
        /*0ec4*/ 	.word	0x000105d0
        /*0ec8*/ 	.word	0x00000009
        /*0ecc*/ 	.word	0x00000000
        /*0ed0*/ 	.short	0x010a
        /*0ed2*/ 	.byte	0x3f
	.zero		1


	//   ....[30]....
        /*0ed4*/ 	.word	0x00010660
        /*0ed8*/ 	.word	0x00000006
        /*0edc*/ 	.word	0x00000000
        /*0ee0*/ 	.short	0x010a
        /*0ee2*/ 	.byte	0x3f
	.zero		1


	//   ....[31]....
        /*0ee4*/ 	.word	0x000106f0
        /*0ee8*/ 	.word	0x00000009
        /*0eec*/ 	.word	0x00000000
        /*0ef0*/ 	.short	0x010a
        /*0ef2*/ 	.byte	0x3f
	.zero		1


	//   ....[32]....
        /*0ef4*/ 	.word	0x00010780
        /*0ef8*/ 	.word	0x00000006
        /*0efc*/ 	.word	0x00000000
        /*0f00*/ 	.short	0x010a
        /*0f02*/ 	.byte	0x3f
	.zero		1


	//   ....[33]....
        /*0f04*/ 	.word	0x00010810
        /*0f08*/ 	.word	0x00000009
        /*0f0c*/ 	.word	0x00000000
        /*0f10*/ 	.short	0x010a
        /*0f12*/ 	.byte	0x3f
	.zero		1


	//   ....[34]....
        /*0f14*/ 	.word	0x000108a0
        /*0f18*/ 	.word	0x00000006
        /*0f1c*/ 	.word	0x00000000
        /*0f20*/ 	.short	0x010a
        /*0f22*/ 	.byte	0x3f
	.zero		1


	//   ....[35]....
        /*0f24*/ 	.word	0x00010930
        /*0f28*/ 	.word	0x00000009
        /*0f2c*/ 	.word	0x00000000
        /*0f30*/ 	.short	0x010a
        /*0f32*/ 	.byte	0x3f
	.zero		1


	//   ....[36]....
        /*0f34*/ 	.word	0x000109c0
        /*0f38*/ 	.word	0x00000003
        /*0f3c*/ 	.word	0x00000000
        /*0f40*/ 	.short	0x010a
        /*0f42*/ 	.byte	0x3f
	.zero		1


	//   ....[37]....
        /*0f44*/ 	.word	0x00010a30
        /*0f48*/ 	.word	0x00000003
        /*0f4c*/ 	.word	0x00000000
        /*0f50*/ 	.short	0x010a
        /*0f52*/ 	.byte	0x3f
	.zero		1


	//   ....[38]....
        /*0f54*/ 	.word	0x00010aa0
        /*0f58*/ 	.word	0x00000000
        /*0f5c*/ 	.word	0x00000000
        /*0f60*/ 	.short	0x010a
        /*0f62*/ 	.byte	0x3f
	.zero		1


	//   ....[39]....
        /*0f64*/ 	.word	0x00010b80
        /*0f68*/ 	.word	0x0000000b
        /*0f6c*/ 	.word	0x00000048
        /*0f70*/ 	.short	0x010a
        /*0f72*/ 	.byte	0x3f
	.zero		1


	//   ....[40]....
        /*0f74*/ 	.word	0x00010c50
        /*0f78*/ 	.word	0x00000007
        /*0f7c*/ 	.word	0x00000000
        /*0f80*/ 	.short	0x010a
        /*0f82*/ 	.byte	0x3f
	.zero		1


	//   ....[41]....
        /*0f84*/ 	.word	0x00010ca0
        /*0f88*/ 	.word	0x00000009
        /*0f8c*/ 	.word	0x00000000
        /*0f90*/ 	.short	0x010a
        /*0f92*/ 	.byte	0x3f
	.zero		1


	//   ....[42]....
        /*0f94*/ 	.word	0x00010cf0
        /*0f98*/ 	.word	0x00000006
        /*0f9c*/ 	.word	0x00000000
        /*0fa0*/ 	.short	0x010a
        /*0fa2*/ 	.byte	0x3f
	.zero		1


	//   ....[43]....
        /*0fa4*/ 	.word	0x00010d40
        /*0fa8*/ 	.word	0x00000009
        /*0fac*/ 	.word	0x00000000
        /*0fb0*/ 	.short	0x010a
        /*0fb2*/ 	.byte	0x3f
	.zero		1


	//   ....[44]....
        /*0fb4*/ 	.word	0x00010d90
        /*0fb8*/ 	.word	0x00000006
        /*0fbc*/ 	.word	0x00000000
        /*0fc0*/ 	.short	0x010a
        /*0fc2*/ 	.byte	0x3f
	.zero		1


	//   ....[45]....
        /*0fc4*/ 	.word	0x00010de0
        /*0fc8*/ 	.word	0x00000009
        /*0fcc*/ 	.word	0x00000000
        /*0fd0*/ 	.short	0x010a
        /*0fd2*/ 	.byte	0x3f
	.zero		1


	//   ....[46]....
        /*0fd4*/ 	.word	0x00010e30
        /*0fd8*/ 	.word	0x00000006
        /*0fdc*/ 	.word	0x00000000
        /*0fe0*/ 	.short	0x010a
        /*0fe2*/ 	.byte	0x3f
	.zero		1


	//   ....[47]....
        /*0fe4*/ 	.word	0x00010e80
        /*0fe8*/ 	.word	0x00000009
        /*0fec*/ 	.word	0x00000000
        /*0ff0*/ 	.short	0x010a
        /*0ff2*/ 	.byte	0x3f
	.zero		1


	//----- nvinfo : EIATTR_NUM_MBARRIERS
	.align		4
.L_30:
        /*0ff4*/ 	.byte	0x03, 0x38
        /*0ff6*/ 	.short	0x0014


	//----- nvinfo : EIATTR_EXIT_INSTR_OFFSETS
	.align		4
        /*0ff8*/ 	.byte	0x04, 0x1c
        /*0ffa*/ 	.short	(.L_32 - .L_31)


	//   ....[0]....
.L_31:
        /*0ffc*/ 	.word	0x00000ac0


	//   ....[1]....
        /*1000*/ 	.word	0x00001350


	//   ....[2]....
        /*1004*/ 	.word	0x0000efa0


	//   ....[3]....
        /*1008*/ 	.word	0x0000f530


	//   ....[4]....
        /*100c*/ 	.word	0x00010a10


	//----- nvinfo : EIATTR_MAX_THREADS
	.align		4
.L_32:
        /*1010*/ 	.byte	0x04, 0x05
        /*1012*/ 	.short	(.L_34 - .L_33)
.L_33:
        /*1014*/ 	.word	0x00000180
        /*1018*/ 	.word	0x00000001
        /*101c*/ 	.word	0x00000001


	//----- nvinfo : EIATTR_CRS_STACK_SIZE
	.align		4
.L_34:
        /*1020*/ 	.byte	0x04, 0x1e
        /*1022*/ 	.short	(.L_36 - .L_35)
.L_35:
        /*1024*/ 	.word	0x00000000


	//----- nvinfo : EIATTR_CBANK_PARAM_SIZE
	.align		4
.L_36:
        /*1028*/ 	.byte	0x03, 0x19
        /*102a*/ 	.short	0x0470


	//----- nvinfo : EIATTR_PARAM_CBANK
	.align		4
        /*102c*/ 	.byte	0x04, 0x0a
        /*102e*/ 	.short	(.L_38 - .L_37)
	.align		4
.L_37:
        /*1030*/ 	.word	index@(.nv.constant0._ZN7cutlass13device_kernelINS_4gemm6kernel13GemmUniversalIN4cute5tupleIJiiiiEEENS1_10collective13CollectiveMmaINS1_37MainloopSm90TmaGmmaWarpSpecializedFP8ILi9ENS5_IJNS4_1CILi4EEESB_NSA_ILi1EEEEEENS1_35KernelTmaWarpSpecializedCooperativeEEENS5_IJNSA_ILi256EEENSA_ILi128EEENSA_ILi64EEEEEENS_12float_e5m2_tENS5_IJlSC_lEEESK_SL_NS4_8TiledMMAINS4_8MMA_AtomIJNS4_4SM904GMMA31MMA_64x128x32_F32E5M2E5M2_SS_TNILNSP_7ScaleInE1ELSR_1EEEEEENS4_6LayoutINS5_IJNSA_ILi2EEESC_SC_EEENS5_IJSC_NSA_ILi0EEESX_EEEEENS5_IJNS4_10UnderscoreES10_S10_EEEEENS4_23SM90_TMA_LOAD_MULTICASTENS4_14ComposedLayoutINS4_7SwizzleILi2ELi4ELi3EEENS4_18smem_ptr_flag_bitsILi8EEENSU_INS5_IJNSA_ILi8EEESI_EEENS5_IJSI_SC_EEEEEEEvNS4_8identityES13_S1D_vS1E_EENS_8epilogue10collective6detail29Sm90TmaWarpSpecializedAdapterINS1H_15DefaultEpilogueISK_SL_SL_NS1G_6thread17LinearCombinationISK_Li1EffLNS1L_9ScaleType4KindE0ELNS_15FloatRoundStyleE2ESK_EENS1_15EpilogueDefaultEEEEEvvEEEEvNT_6ParamsE)
        /*1034*/ 	.short	0x0210
        /*1036*/ 	.short	0x0470


	//----- nvinfo : EIATTR_SW_WAR
	.align		4
.L_38:
        /*1038*/ 	.byte	0x04, 0x36
        /*103a*/ 	.short	(.L_40 - .L_39)
.L_39:
        /*103c*/ 	.word	0x00000008
.L_40:


//--------------------- .nv.callgraph             --------------------------
	.section	.nv.callgraph,"",@"SHT_CUDA_CALLGRAPH"
	.align	4
	.sectionentsize	8
	.align		4
        /*0000*/ 	.word	0x00000000
	.align		4
        /*0004*/ 	.word	0xffffffff
	.align		4
        /*0008*/ 	.word	0x00000000
	.align		4
        /*000c*/ 	.word	0xfffffffe
	.align		4
        /*0010*/ 	.word	0x00000000
	.align		4
        /*0014*/ 	.word	0xfffffffd
	.align		4
        /*0018*/ 	.word	0x00000000
	.align		4
        /*001c*/ 	.word	0xfffffffc


//--------------------- .nv.constant4             --------------------------
	.section	.nv.constant4,"a",@progbits
	.align	8
	.align		8
.nv.constant4:
        /*0000*/ 	.dword	_ZN40_INTERNAL_109ca528_4_k_cu_38c97044_224464cuda3std3__45__cpo5beginE
	.align		8
        /*0008*/ 	.dword	_ZN40_INTERNAL_109ca528_4_k_cu_38c97044_224464cuda3std3__45__cpo3endE
	.align		8
        /*0010*/ 	.dword	_ZN40_INTERNAL_109ca528_4_k_cu_38c97044_224464cuda3std3__45__cpo6cbeginE
	.align		8
        /*0018*/ 	.dword	_ZN40_INTERNAL_109ca528_4_k_cu_38c97044_224464cuda3std3__45__cpo4cendE
	.align		8
        /*0020*/ 	.dword	_ZN40_INTERNAL_109ca528_4_k_cu_38c97044_224464cuda3std3__442_GLOBAL__N__109ca528_4_k_cu_38c97044_224466ignoreE
	.align		8
        /*0028*/ 	.dword	_ZN40_INTERNAL_109ca528_4_k_cu_38c97044_224464cuda3std3__419piecewise_constructE
	.align		8
        /*0030*/ 	.dword	_ZN40_INTERNAL_109ca528_4_k_cu_38c97044_224464cuda3std3__48in_placeE
	.align		8
        /*0038*/ 	.dword	_ZN40_INTERNAL_109ca528_4_k_cu_38c97044_224464cuda3std6ranges3__45__cpo4swapE
	.align		8
        /*0040*/ 	.dword	_ZN40_INTERNAL_109ca528_4_k_cu_38c97044_224464cuda3std6ranges3__45__cpo9iter_moveE
	.align		8
        /*0048*/ 	.dword	_ZN40_INTERNAL_109ca528_4_k_cu_38c97044_224464cute7productE
	.align		8
        /*0050*/ 	.dword	_ZN40_INTERNAL_109ca528_4_k_cu_38c97044_224464cute1_E


//--------------------- .text._ZN7cutlass13device_kernelINS_4gemm6kernel13GemmUniversalIN4cute5tupleIJiiiiEEENS1_10collective13CollectiveMmaINS1_37MainloopSm90TmaGmmaWarpSpecializedFP8ILi9ENS5_IJNS4_1CILi4EEESB_NSA_ILi1EEEEEENS1_35KernelTmaWarpSpecializedCooperativeEEENS5_IJNSA_ILi256EEENSA_ILi128EEENSA_ILi64EEEEEENS_12float_e5m2_tENS5_IJlSC_lEEESK_SL_NS4_8TiledMMAINS4_8MMA_AtomIJNS4_4SM904GMMA31MMA_64x128x32_F32E5M2E5M2_SS_TNILNSP_7ScaleInE1ELSR_1EEEEEENS4_6LayoutINS5_IJNSA_ILi2EEESC_SC_EEENS5_IJSC_NSA_ILi0EEESX_EEEEENS5_IJNS4_10UnderscoreES10_S10_EEEEENS4_23SM90_TMA_LOAD_MULTICASTENS4_14ComposedLayoutINS4_7SwizzleILi2ELi4ELi3EEENS4_18smem_ptr_flag_bitsILi8EEENSU_INS5_IJNSA_ILi8EEESI_EEENS5_IJSI_SC_EEEEEEEvNS4_8identityES13_S1D_vS1E_EENS_8epilogue10collective6detail29Sm90TmaWarpSpecializedAdapterINS1H_15DefaultEpilogueISK_SL_SL_NS1G_6thread17LinearCombinationISK_Li1EffLNS1L_9ScaleType4KindE0ELNS_15FloatRoundStyleE2ESK_EENS1_15EpilogueDefaultEEEEEvvEEEEvNT_6ParamsE --------------------------
	.section	.text._ZN7cutlass13device_kernelINS_4gemm6kernel13GemmUniversalIN4cute5tupleIJiiiiEEENS1_10collective13CollectiveMmaINS1_37MainloopSm90TmaGmmaWarpSpecializedFP8ILi9ENS5_IJNS4_1CILi4EEESB_NSA_ILi1EEEEEENS1_35KernelTmaWarpSpecializedCooperativeEEENS5_IJNSA_ILi256EEENSA_ILi128EEENSA_ILi64EEEEEENS_12float_e5m2_tENS5_IJlSC_lEEESK_SL_NS4_8TiledMMAINS4_8MMA_AtomIJNS4_4SM904GMMA31MMA_64x128x32_F32E5M2E5M2_SS_TNILNSP_7ScaleInE1ELSR_1EEEEEENS4_6LayoutINS5_IJNSA_ILi2EEESC_SC_EEENS5_IJSC_NSA_ILi0EEESX_EEEEENS5_IJNS4_10UnderscoreES10_S10_EEEEENS4_23SM90_TMA_LOAD_MULTICASTENS4_14ComposedLayoutINS4_7SwizzleILi2ELi4ELi3EEENS4_18smem_ptr_flag_bitsILi8EEENSU_INS5_IJNSA_ILi8EEESI_EEENS5_IJSI_SC_EEEEEEEvNS4_8identityES13_S1D_vS1E_EENS_8epilogue10collective6detail29Sm90TmaWarpSpecializedAdapterINS1H_15DefaultEpilogueISK_SL_SL_NS1G_6thread17LinearCombinationISK_Li1EffLNS1L_9ScaleType4KindE0ELNS_15FloatRoundStyleE2ESK_EENS1_15EpilogueDefaultEEEEEvvEEEEvNT_6ParamsE,"ax",@progbits
	.align	128
.text._ZN7cutlass13device_kernelINS_4gemm6kernel13GemmUniversalIN4cute5tupleIJiiiiEEENS1_10collective13CollectiveMmaINS1_37MainloopSm90TmaGmmaWarpSpecializedFP8ILi9ENS5_IJNS4_1CILi4EEESB_NSA_ILi1EEEEEENS1_35KernelTmaWarpSpecializedCooperativeEEENS5_IJNSA_ILi256EEENSA_ILi128EEENSA_ILi64EEEEEENS_12float_e5m2_tENS5_IJlSC_lEEESK_SL_NS4_8TiledMMAINS4_8MMA_AtomIJNS4_4SM904GMMA31MMA_64x128x32_F32E5M2E5M2_SS_TNILNSP_7ScaleInE1ELSR_1EEEEEENS4_6LayoutINS5_IJNSA_ILi2EEESC_SC_EEENS5_IJSC_NSA_ILi0EEESX_EEEEENS5_IJNS4_10UnderscoreES10_S10_EEEEENS4_23SM90_TMA_LOAD_MULTICASTENS4_14ComposedLayoutINS4_7SwizzleILi2ELi4ELi3EEENS4_18smem_ptr_flag_bitsILi8EEENSU_INS5_IJNSA_ILi8EEESI_EEENS5_IJSI_SC_EEEEEEEvNS4_8identityES13_S1D_vS1E_EENS_8epilogue10collective6detail29Sm90TmaWarpSpecializedAdapterINS1H_15DefaultEpilogueISK_SL_SL_NS1G_6thread17LinearCombinationISK_Li1EffLNS1L_9ScaleType4KindE0ELNS_15FloatRoundStyleE2ESK_EENS1_15EpilogueDefaultEEEEEvvEEEEvNT_6ParamsE:
        .type           _ZN7cutlass13device_kernelINS_4gemm6kernel13GemmUniversalIN4cute5tupleIJiiiiEEENS1_10collective13CollectiveMmaINS1_37MainloopSm90TmaGmmaWarpSpecializedFP8ILi9ENS5_IJNS4_1CILi4EEESB_NSA_ILi1EEEEEENS1_35KernelTmaWarpSpecializedCooperativeEEENS5_IJNSA_ILi256EEENSA_ILi128EEENSA_ILi64EEEEEENS_12float_e5m2_tENS5_IJlSC_lEEESK_SL_NS4_8TiledMMAINS4_8MMA_AtomIJNS4_4SM904GMMA31MMA_64x128x32_F32E5M2E5M2_SS_TNILNSP_7ScaleInE1ELSR_1EEEEEENS4_6LayoutINS5_IJNSA_ILi2EEESC_SC_EEENS5_IJSC_NSA_ILi0EEESX_EEEEENS5_IJNS4_10UnderscoreES10_S10_EEEEENS4_23SM90_TMA_LOAD_MULTICASTENS4_14ComposedLayoutINS4_7SwizzleILi2ELi4ELi3EEENS4_18smem_ptr_flag_bitsILi8EEENSU_INS5_IJNSA_ILi8EEESI_EEENS5_IJSI_SC_EEEEEEEvNS4_8identityES13_S1D_vS1E_EENS_8epilogue10collective6detail29Sm90TmaWarpSpecializedAdapterINS1H_15DefaultEpilogueISK_SL_SL_NS1G_6thread17LinearCombinationISK_Li1EffLNS1L_9ScaleType4KindE0ELNS_15FloatRoundStyleE2ESK_EENS1_15EpilogueDefaultEEEEEvvEEEEvNT_6ParamsE,@function
        .size           _ZN7cutlass13device_kernelINS_4gemm6kernel13GemmUniversalIN4cute5tupleIJiiiiEEENS1_10collective13CollectiveMmaINS1_37MainloopSm90TmaGmmaWarpSpecializedFP8ILi9ENS5_IJNS4_1CILi4EEESB_NSA_ILi1EEEEEENS1_35KernelTmaWarpSpecializedCooperativeEEENS5_IJNSA_ILi256EEENSA_ILi128EEENSA_ILi64EEEEEENS_12float_e5m2_tENS5_IJlSC_lEEESK_SL_NS4_8TiledMMAINS4_8MMA_AtomIJNS4_4SM904GMMA31MMA_64x128x32_F32E5M2E5M2_SS_TNILNSP_7ScaleInE1ELSR_1EEEEEENS4_6LayoutINS5_IJNSA_ILi2EEESC_SC_EEENS5_IJSC_NSA_ILi0EEESX_EEEEENS5_IJNS4_10UnderscoreES10_S10_EEEEENS4_23SM90_TMA_LOAD_MULTICASTENS4_14ComposedLayoutINS4_7SwizzleILi2ELi4ELi3EEENS4_18smem_ptr_flag_bitsILi8EEENSU_INS5_IJNSA_ILi8EEESI_EEENS5_IJSI_SC_EEEEEEEvNS4_8identityES13_S1D_vS1E_EENS_8epilogue10collective6detail29Sm90TmaWarpSpecializedAdapterINS1H_15DefaultEpilogueISK_SL_SL_NS1G_6thread17LinearCombinationISK_Li1EffLNS1L_9ScaleType4KindE0ELNS_15FloatRoundStyleE2ESK_EENS1_15EpilogueDefaultEEEEEvvEEEEvNT_6ParamsE,(.L_x_345 - _ZN7cutlass13device_kernelINS_4gemm6kernel13GemmUniversalIN4cute5tupleIJiiiiEEENS1_10collective13CollectiveMmaINS1_37MainloopSm90TmaGmmaWarpSpecializedFP8ILi9ENS5_IJNS4_1CILi4EEESB_NSA_ILi1EEEEEENS1_35KernelTmaWarpSpecializedCooperativeEEENS5_IJNSA_ILi256EEENSA_ILi128EEENSA_ILi64EEEEEENS_12float_e5m2_tENS5_IJlSC_lEEESK_SL_NS4_8TiledMMAINS4_8MMA_AtomIJNS4_4SM904GMMA31MMA_64x128x32_F32E5M2E5M2_SS_TNILNSP_7ScaleInE1ELSR_1EEEEEENS4_6LayoutINS5_IJNSA_ILi2EEESC_SC_EEENS5_IJSC_NSA_ILi0EEESX_EEEEENS5_IJNS4_10UnderscoreES10_S10_EEEEENS4_23SM90_TMA_LOAD_MULTICASTENS4_14ComposedLayoutINS4_7SwizzleILi2ELi4ELi3EEENS4_18smem_ptr_flag_bitsILi8EEENSU_INS5_IJNSA_ILi8EEESI_EEENS5_IJSI_SC_EEEEEEEvNS4_8identityES13_S1D_vS1E_EENS_8epilogue10collective6detail29Sm90TmaWarpSpecializedAdapterINS1H_15DefaultEpilogueISK_SL_SL_NS1G_6thread17LinearCombinationISK_Li1EffLNS1L_9ScaleType4KindE0ELNS_15FloatRoundStyleE2ESK_EENS1_15EpilogueDefaultEEEEEvvEEEEvNT_6ParamsE)
        .other          _ZN7cutlass13device_kernelINS_4gemm6kernel13GemmUniversalIN4cute5tupleIJiiiiEEENS1_10collective13CollectiveMmaINS1_37MainloopSm90TmaGmmaWarpSpecializedFP8ILi9ENS5_IJNS4_1CILi4EEESB_NSA_ILi1EEEEEENS1_35KernelTmaWarpSpecializedCooperativeEEENS5_IJNSA_ILi256EEENSA_ILi128EEENSA_ILi64EEEEEENS_12float_e5m2_tENS5_IJlSC_lEEESK_SL_NS4_8TiledMMAINS4_8MMA_AtomIJNS4_4SM904GMMA31MMA_64x128x32_F32E5M2E5M2_SS_TNILNSP_7ScaleInE1ELSR_1EEEEEENS4_6LayoutINS5_IJNSA_ILi2EEESC_SC_EEENS5_IJSC_NSA_ILi0EEESX_EEEEENS5_IJNS4_10UnderscoreES10_S10_EEEEENS4_23SM90_TMA_LOAD_MULTICASTENS4_14ComposedLayoutINS4_7SwizzleILi2ELi4ELi3EEENS4_18smem_ptr_flag_bitsILi8EEENSU_INS5_IJNSA_ILi8EEESI_EEENS5_IJSI_SC_EEEEEEEvNS4_8identityES13_S1D_vS1E_EENS_8epilogue10collective6detail29Sm90TmaWarpSpecializedAdapterINS1H_15DefaultEpilogueISK_SL_SL_NS1G_6thread17LinearCombinationISK_Li1EffLNS1L_9ScaleType4KindE0ELNS_15FloatRoundStyleE2ESK_EENS1_15EpilogueDefaultEEEEEvvEEEEvNT_6ParamsE,@"STO_CUDA_ENTRY STV_DEFAULT"
_ZN7cutlass13device_kernelINS_4gemm6kernel13GemmUniversalIN4cute5tupleIJiiiiEEENS1_10collective13CollectiveMmaINS1_37MainloopSm90TmaGmmaWarpSpecializedFP8ILi9ENS5_IJNS4_1CILi4EEESB_NSA_ILi1EEEEEENS1_35KernelTmaWarpSpecializedCooperativeEEENS5_IJNSA_ILi256EEENSA_ILi128EEENSA_ILi64EEEEEENS_12float_e5m2_tENS5_IJlSC_lEEESK_SL_NS4_8TiledMMAINS4_8MMA_AtomIJNS4_4SM904GMMA31MMA_64x128x32_F32E5M2E5M2_SS_TNILNSP_7ScaleInE1ELSR_1EEEEEENS4_6LayoutINS5_IJNSA_ILi2EEESC_SC_EEENS5_IJSC_NSA_ILi0EEESX_EEEEENS5_IJNS4_10UnderscoreES10_S10_EEEEENS4_23SM90_TMA_LOAD_MULTICASTENS4_14ComposedLayoutINS4_7SwizzleILi2ELi4ELi3EEENS4_18smem_ptr_flag_bitsILi8EEENSU_INS5_IJNSA_ILi8EEESI_EEENS5_IJSI_SC_EEEEEEEvNS4_8identityES13_S1D_vS1E_EENS_8epilogue10collective6detail29Sm90TmaWarpSpecializedAdapterINS1H_15DefaultEpilogueISK_SL_SL_NS1G_6thread17LinearCombinationISK_Li1EffLNS1L_9ScaleType4KindE0ELNS_15FloatRoundStyleE2ESK_EENS1_15EpilogueDefaultEEEEEvvEEEEvNT_6ParamsE:
[----:B------:R-:W0:Y:S02]  /*0000*/  LDC R1, c[0x0][0x28] ;  /* 0x00000a00ff017b82 */ /* 0x000e240000000800 */
[----:B0-----:R-:W-:Y:S01]  /*0010*/  VIADD R1, R1, 0xfffffef8 ;  /* 0xfffffef801017836 */ /* 0x001fe20000000000 */
[----:B------:R-:W0:Y:S01]  /*0020*/  S2R R4, SR_TID.X ;  /* 0x0000000000047919 */ /* 0x000e220000002100 */
[----:B------:R-:W-:Y:S01]  /*0030*/  ELECT P0, URZ, PT ;  /* 0x00000000003f782f */ /* 0x000fe20003800000 */
[----:B------:R-:W-:Y:S01]  /*0040*/  BSSY B0, `(.L_x_0) ;  /* 0x0000015000007945 */ /* 0x000fe20003800000 */
[--C-:B0-----:R-:W-:Y:S02]  /*0050*/  SHF.R.U32.HI R0, RZ, 0x5, R4.reuse ;  /* 0x00000005ff007819 */ /* 0x101fe40000011604 */
[----:B------:R-:W-:-:S03]  /*0060*/  SHF.R.U32.HI R2, RZ, 0x7, R4 ;  /* 0x00000007ff027819 */ /* 0x000fc60000011604 */
[----:B------:R-:W0:Y:S04]  /*0070*/  SHFL.IDX PT, R3, R0, RZ, 0x1f ;  /* 0x00001fff00037589 */ /* 0x000e2800000e0000 */
[----:B------:R-:W1:Y:S01]  /*0080*/  SHFL.IDX PT, R2, R2, RZ, 0x1f ;  /* 0x00001fff02027589 */ /* 0x000e6200000e0000 */
[----:B0-----:R-:W-:Y:S02]  /*0090*/  R2UR UR4, R3 ;  /* 0x00000000030472ca */ /* 0x001fe400000e0000 */
[----:B-1----:R-:W-:-:S11]  /*00a0*/  R2UR UR6, R2 ;  /* 0x00000000020672ca */ /* 0x002fd600000e0000 */
[----:B------:R-:W-:Y:S02]  /*00b0*/  USHF.R.S32.HI UR5, URZ, 0x1f, UR4 ;  /* 0x0000001f3f057899 */ /* 0x000fe40008011404 */
[----:B------:R-:W-:Y:S02]  /*00c0*/  ISETP.NE.OR P0, PT, RZ, UR4, !P0 ;  /* 0x00000004ff007c0c */ /* 0x000fe4000c705670 */
[----:B------:R-:W-:-:S04]  /*00d0*/  ULEA.HI UR5, UR5, UR4, URZ, 0x2 ;  /* 0x0000000405057291 */ /* 0x000fc8000f8f103f */
[----:B------:R-:W-:-:S04]  /*00e0*/  ULOP3.LUT UR5, UR5, 0xfffffffc, URZ, 0xc0, !UPT ;  /* 0xfffffffc05057892 */ /* 0x000fc8000f8ec03f */
[----:B------:R-:W-:-:S03]  /*00f0*/  UIADD3 UR8, UR4, -UR5, URZ ;  /* 0x8000000504087290 */ /* 0x000fc6000fffe03f */
[----:B------:R-:W-:Y:S09]  /*0100*/  @P0 BRA `(.L_x_1) ;  /* 0x0000000000200947 */ /* 0x000ff20003800000 */
[----:B------:R-:W-:Y:S02]  /*0110*/  ULDC.64 UR4, c[0x0][0x198] ;  /* 0x0000660000047ab9 */ /* 0x000fe40000000a00 */
[----:B------:R-:W-:Y:S02]  /*0120*/  UIADD3 UR10, UP0, UR4, 0xf0, URZ ;  /* 0x000000f0040a7890 */ /* 0x000fe4000ff1e03f */
[----:B------:R-:W-:Y:S02]  /*0130*/  UIADD3 UR4, UP1, UR4, 0x1f0, URZ ;  /* 0x000001f004047890 */ /* 0x000fe4000ff3e03f */
[----:B------:R-:W-:Y:S02]  /*0140*/  UIADD3.X UR11, URZ, UR5, URZ, UP0, !UPT ;  /* 0x000000053f0b7290 */ /* 0x000fe400087fe43f */
[----:B------:R-:W-:-:S07]  /*0150*/  UIADD3.X UR5, URZ, UR5, URZ, UP1, !UPT ;  /* 0x000000053f057290 */ /* 0x000fce0008ffe43f */
[----:B------:R0:W-:Y:S02]  /*0160*/  UTMACCTL.PF [UR10] ;  /* 0x000000000a0079b9 */ /* 0x0001e40008040000 */
[----:B------:R0:W-:Y:S02]  /*0170*/  UTMACCTL.PF [UR4] ;  /* 0x00000000040079b9 */ /* 0x0001e40008040000 */
[----:B0-----:R-:W-:Y:S01]  /*0180*/  NOP ;  /* 0x0000000000007918 */ /* 0x001fe20000000000 */
.L_x_1:
[----:B------:R-:W-:Y:S05]  /*0190*/  BSYNC B0 ;  /* 0x0000000000007941 */ /* 0x000fea0003800000 */
.L_x_0:
[----:B------:R-:W0:Y:S01]  /*01a0*/  SHFL.IDX PT, R3, R0, RZ, 0x1f ;  /* 0x00001fff00037589 */ /* 0x000e2200000e0000 */
[----:B------:R-:W-:Y:S01]  /*01b0*/  UISETP.NE.AND UP0, UPT, UR8, 0x3, UPT ;  /* 0x000000030800788c */ /* 0x000fe2000bf05270 */
[----:B------:R-:W-:Y:S01]  /*01c0*/  SHF.R.S32.HI R2, RZ, 0x1f, R4 ;  /* 0x0000001fff027819 */ /* 0x000fe20000011404 */
[----:B------:R-:W-:Y:S02]  /*01d0*/  UIADD3 UR10, UR6, -0x1, URZ ;  /* 0xffffffff060a7890 */ /* 0x000fe4000fffe03f */
[----:B------:R-:W-:Y:S01]  /*01e0*/  ISETP.NE.AND P1, PT, RZ, UR6, PT ;  /* 0x00000006ff007c0c */ /* 0x000fe2000bf25270 */
[----:B------:R-:W-:Y:S01]  /*01f0*/  UISETP.EQ.OR UP0, UPT, UR8, URZ, !UP0 ;  /* 0x0000003f0800728c */ /* 0x000fe2000c702670 */
[----:B------:R-:W-:Y:S01]  /*0200*/  LEA.HI R2, R2, R4, RZ, 0x7 ;  /* 0x0000000402027211 */ /* 0x000fe200078f38ff */
[----:B------:R-:W-:Y:S02]  /*0210*/  UISETP.GE.U32.AND UP1, UPT, UR10, 0x2, UPT ;  /* 0x000000020a00788c */ /* 0x000fe4000bf26070 */
[----:B------:R-:W-:-:S04]  /*0220*/  UISETP.EQ.AND UP0, UPT, UR6, URZ, UP0 ;  /* 0x0000003f0600728c */ /* 0x000fc80008702270 */
[----:B------:R-:W-:-:S04]  /*0230*/  USEL UR13, URZ, 0x1, !UP0 ;  /* 0x000000013f0d7887 */ /* 0x000fc8000c000000 */
[----:B------:R-:W-:Y:S01]  /*0240*/  USEL UR13, UR13, 0x2, UP1 ;  /* 0x000000020d0d7887 */ /* 0x000fe20008800000 */
[----:B0-----:R-:W-:-:S13]  /*0250*/  ISETP.NE.AND P0, PT, R3, RZ, PT ;  /* 0x000000ff0300720c */ /* 0x001fda0003f05270 */
[----:B------:R-:W-:Y:S05]  /*0260*/  @P0 BRA `(.L_x_2) ;  /* 0x00000000008c0947 */ /* 0x000fea0003800000 */
[----:B------:R-:W-:Y:S01]  /*0270*/  ELECT P0, URZ, PT ;  /* 0x00000000003f782f */ /* 0x000fe20003800000 */
[----:B------:R-:W-:-:S12]  /*0280*/  BSSY B0, `(.L_x_2) ;  /* 0x0000021000007945 */ /* 0x000fd80003800000 */
[----:B------:R-:W-:Y:S05]  /*0290*/  @!P0 BRA `(.L_x_3) ;  /* 0x00000000007c8947 */ /* 0x000fea0003800000 */
[----:B------:R-:W0:Y:S01]  /*02a0*/  S2UR UR9, SR_CgaCtaId ;  /* 0x00000000000979c3 */ /* 0x000e220000008800 */
[----:B------:R-:W-:Y:S01]  /*02b0*/  UMOV UR4, 0x400 ;  /* 0x0000040000047882 */ /* 0x000fe20000000000 */
[----:B------:R-:W-:Y:S01]  /*02c0*/  UMOV UR5, 0x1 ;  /* 0x0000000100057882 */ /* 0x000fe20000000000 */
[----:B------:R-:W-:Y:S02]  /*02d0*/  UMOV UR6, 0xe ;  /* 0x0000000e00067882 */ /* 0x000fe40000000000 */
[----:B------:R-:W-:-:S04]  /*02e0*/  UIADD3 UR6, -UR6, 0x100000, URZ ;  /* 0x0010000006067890 */ /* 0x000fc8000fffe13f */
[----:B------:R-:W-:Y:S02]  /*02f0*/  USHF.L.U32 UR7, UR6, 0xb, URZ ;  /* 0x0000000b06077899 */ /* 0x000fe4000800063f */
[----:B------:R-:W-:Y:S02]  /*0300*/  USHF.L.U32 UR6, UR6, 0x1, URZ ;  /* 0x0000000106067899 */ /* 0x000fe4000800063f */
[----:B0-----:R-:W-:Y:S02]  /*0310*/  ULEA UR9, UR9, UR4, 0x18 ;  /* 0x0000000409097291 */ /* 0x001fe4000f8ec03f */
[----:B------:R-:W-:-:S04]  /*0320*/  UIADD3 UR4, -UR5, 0x100000, URZ ;  /* 0x0010000005047890 */ /* 0x000fc8000fffe13f */
[----:B------:R-:W-:Y:S02]  /*0330*/  USHF.L.U32 UR5, UR4, 0xb, URZ ;  /* 0x0000000b04057899 */ /* 0x000fe4000800063f */
[----:B------:R-:W-:Y:S01]  /*0340*/  USHF.L.U32 UR4, UR4, 0x1, URZ ;  /* 0x0000000104047899 */ /* 0x000fe2000800063f */
[----:B------:R-:W0:Y:S11]  /*0350*/  FENCE.VIEW.ASYNC.S ;  /* 0x00000000000073c6 */ /* 0x000e360000000000 */
[----:B0-----:R0:W1:Y:S01]  /*0360*/  SYNCS.EXCH.64 URZ, [UR9], UR4 ;  /* 0x00000004093f75b2 */ /* 0x0010620008000100 */
[----:B------:R0:W2:Y:S01]  /*0370*/  SYNCS.EXCH.64 URZ, [UR9+0x48], UR6 ;  /* 0x00004806093f75b2 */ /* 0x0000a20008000100 */
[----:B------:R0:W3:Y:S01]  /*0380*/  SYNCS.EXCH.64 URZ, [UR9+0x8], UR4 ;  /* 0x00000804093f75b2 */ /* 0x0000e20008000100 */
[----:B------:R0:W4:Y:S01]  /*0390*/  SYNCS.EXCH.64 URZ, [UR9+0x50], UR6 ;  /* 0x00005006093f75b2 */ /* 0x0001220008000100 */
[----:B------:R0:W0:Y:S01]  /*03a0*/  SYNCS.EXCH.64 URZ, [UR9+0x10], UR4 ;  /* 0x00001004093f75b2 */ /* 0x0000220008000100 */
        /* <DEDUP_REMOVED lines=13> */
[----:B------:R-:W-:Y:S01]  /*0480*/  NOP ;  /* 0x0000000000007918 */ /* 0x000fe20000000000 */
.L_x_3:
[----:B0-----:R-:W-:Y:S05]  /*0490*/  BSYNC B0 ;  /* 0x0000000000007941 */ /* 0x001fea0003800000 */
.L_x_2:
[----:B------:R-:W0:Y:S01]  /*04a0*/  SHFL.IDX PT, R0, R0, RZ, 0x1f ;  /* 0x00001fff00007589 */ /* 0x000e2200000e0000 */
[----:B------:R-:W5:Y:S01]  /*04b0*/  S2UR UR9, SR_CTAID.X ;  /* 0x00000000000979c3 */ /* 0x000f620000002500 */
[----:B------:R-:W-:Y:S02]  /*04c0*/  LOP3.LUT R2, R2, 0xffffff80, RZ, 0xc0, !PT ;  /* 0xffffff8002027812 */ /* 0x000fe400078ec0ff */
[----:B------:R-:W-:Y:S02]  /*04d0*/  ELECT P0, URZ, PT ;  /* 0x00000000003f782f */ /* 0x000fe40003800000 */
[----:B------:R-:W-:Y:S01]  /*04e0*/  SHF.R.S32.HI R8, RZ, 0x1f, R3 ;  /* 0x0000001fff087819 */ /* 0x000fe20000011403 */
[----:B------:R-:W-:Y:S01]  /*04f0*/  ULDC UR4, c[0x0][0x150] ;  /* 0x0000540000047ab9 */ /* 0x000fe20000000800 */
[----:B------:R-:W-:Y:S01]  /*0500*/  NOP ;  /* 0x0000000000007918 */ /* 0x000fe20000000000 */
[----:B------:R-:W-:Y:S01]  /*0510*/  IMAD.IADD R4, R4, 0x1, -R2 ;  /* 0x0000000104047824 */ /* 0x000fe200078e0a02 */
[----:B------:R-:W-:Y:S01]  /*0520*/  LEA.HI R8, R8, R3, RZ, 0x2 ;  /* 0x0000000308087211 */ /* 0x000fe200078f10ff */
[----:B------:R-:W1:Y:S01]  /*0530*/  S2R R2, SR_CTAID.Y ;  /* 0x0000000000027919 */ /* 0x000e620000002600 */
[----:B------:R-:W2:Y:S01]  /*0540*/  LDC R9, c[0x0][0x144] ;  /* 0x00005100ff097b82 */ /* 0x000ea20000000800 */
[----:B------:R-:W-:Y:S01]  /*0550*/  NOP ;  /* 0x0000000000007918 */ /* 0x000fe20000000000 */
[----:B------:R-:W-:-:S02]  /*0560*/  SHF.R.S32.HI R5, RZ, 0x1f, R4 ;  /* 0x0000001fff057819 */ /* 0x000fc40000011404 */
[----:B------:R-:W-:Y:S02]  /*0570*/  LOP3.LUT R8, R8, 0x3ffffffc, RZ, 0xc0, !PT ;  /* 0x3ffffffc08087812 */ /* 0x000fe400078ec0ff */
[----:B------:R-:W-:Y:S02]  /*0580*/  LEA.HI R5, R5, R4, RZ, 0x3 ;  /* 0x0000000405057211 */ /* 0x000fe400078f18ff */
[----:B------:R-:W3:Y:S01]  /*0590*/  LDC R11, c[0x0][0x148] ;  /* 0x00005200ff0b7b82 */ /* 0x000ee20000000800 */
[----:B------:R-:W-:Y:S01]  /*05a0*/  IMAD.IADD R8, R3, 0x1, -R8 ;  /* 0x0000000103087824 */ /* 0x000fe200078e0a08 */
[--C-:B------:R-:W-:Y:S02]  /*05b0*/  SHF.R.S32.HI R6, RZ, 0x3, R5.reuse ;  /* 0x00000003ff067819 */ /* 0x100fe40000011405 */
[----:B------:R-:W-:Y:S02]  /*05c0*/  SHF.R.S32.HI R5, RZ, 0x1f, R5 ;  /* 0x0000001fff057819 */ /* 0x000fe40000011405 */
[----:B0-----:R-:W-:-:S02]  /*05d0*/  ISETP.NE.OR P0, PT, R0, RZ, !P0 ;  /* 0x000000ff0000720c */ /* 0x001fc40004705670 */
[----:B------:R-:W-:Y:S02]  /*05e0*/  LEA.HI R5, R5, R6, RZ, 0x2 ;  /* 0x0000000605057211 */ /* 0x000fe400078f10ff */
[----:B-----5:R-:W-:Y:S02]  /*05f0*/  I2FP.F32.U32 R0, UR9 ;  /* 0x0000000900007c45 */ /* 0x020fe40008201000 */
[----:B------:R-:W-:-:S03]  /*0600*/  LOP3.LUT R5, R5, 0xfffffffc, RZ, 0xc0, !PT ;  /* 0xfffffffc05057812 */ /* 0x000fc600078ec0ff */
[----:B------:R-:W-:Y:S01]  /*0610*/  FMUL R7, R0, UR4 ;  /* 0x0000000400077c20 */ /* 0x000fe20008400000 */
[----:B------:R-:W-:Y:S01]  /*0620*/  ULDC UR4, c[0x0][0x154] ;  /* 0x0000550000047ab9 */ /* 0x000fe20000000800 */
[----:B------:R-:W-:Y:S02]  /*0630*/  IMAD.IADD R5, R6, 0x1, -R5 ;  /* 0x0000000106057824 */ /* 0x000fe400078e0a05 */
[----:B------:R-:W-:Y:S01]  /*0640*/  VOTEU.ALL UP0, P0 ;  /* 0x00000000003f7886 */ /* 0x000fe20000000000 */
[----:B------:R-:W-:Y:S01]  /*0650*/  VOTEU.ALL UP1, P0 ;  /* 0x00000000003f7886 */ /* 0x000fe20000020000 */
[----:B------:R-:W0:Y:S01]  /*0660*/  F2I.U32.TRUNC.NTZ R7, R7 ;  /* 0x0000000700077305 */ /* 0x000e22000020f000 */
[----:B------:R-:W-:Y:S01]  /*0670*/  IMAD R5, R8, 0x4, R5 ;  /* 0x0000000408057824 */ /* 0x000fe200078e0205 */
[----:B-1----:R-:W-:Y:S01]  /*0680*/  I2FP.F32.U32 R8, R2 ;  /* 0x0000000200087245 */ /* 0x002fe20000201000 */
[----:B------:R-:W1:Y:S01]  /*0690*/  @!UP0 S2UR UR7, SR_CgaCtaId ;  /* 0x00000000000789c3 */ /* 0x000e620000008800 */
[----:B------:R-:W-:-:S02]  /*06a0*/  @!UP0 UMOV UR6, 0x400 ;  /* 0x0000040000068882 */ /* 0x000fc40000000000 */
[----:B------:R-:W-:Y:S01]  /*06b0*/  SHF.R.S32.HI R0, RZ, 0x1f, R5 ;  /* 0x0000001fff007819 */ /* 0x000fe20000011405 */
[----:B------:R-:W-:Y:S01]  /*06c0*/  FMUL R8, R8, UR4 ;  /* 0x0000000408087c20 */ /* 0x000fe20008400000 */
[----:B------:R-:W-:Y:S02]  /*06d0*/  UMOV UR4, 0x20 ;  /* 0x0000002000047882 */ /* 0x000fe40000000000 */
[----:B------:R-:W-:Y:S01]  /*06e0*/  LEA.HI R0, R0, R5, RZ, 0x2 ;  /* 0x0000000500007211 */ /* 0x000fe200078f10ff */
[----:B------:R-:W-:-:S04]  /*06f0*/  @!UP0 UIADD3 UR4, -UR4, 0x100000, URZ ;  /* 0x0010000004048890 */ /* 0x000fc8000fffe13f */
[----:B------:R-:W-:Y:S02]  /*0700*/  @!UP0 USHF.L.U32 UR5, UR4, 0xb, URZ ;  /* 0x0000000b04058899 */ /* 0x000fe4000800063f */
[----:B------:R-:W-:Y:S01]  /*0710*/  @!UP0 USHF.L.U32 UR4, UR4, 0x1, URZ ;  /* 0x0000000104048899 */ /* 0x000fe2000800063f */
[----:B------:R-:W5:Y:S01]  /*0720*/  F2I.U32.TRUNC.NTZ R8, R8 ;  /* 0x0000000800087305 */ /* 0x000f62000020f000 */
[----:B------:R-:W-:Y:S01]  /*0730*/  LOP3.LUT R6, R0, 0xfffffffc, RZ, 0xc0, !PT ;  /* 0xfffffffc00067812 */ /* 0x000fe200078ec0ff */
[----:B0-----:R-:W-:-:S04]  /*0740*/  IMAD.MOV R10, RZ, RZ, -R7 ;  /* 0x000000ffff0a7224 */ /* 0x001fc800078e0a07 */
[----:B--2---:R-:W-:Y:S02]  /*0750*/  IMAD R0, R9, R10, UR9 ;  /* 0x0000000909007e24 */ /* 0x004fe4000f8e020a */
[C---:B------:R-:W-:Y:S02]  /*0760*/  IMAD.IADD R7, R5.reuse, 0x1, -R6 ;  /* 0x0000000105077824 */ /* 0x040fe400078e0a06 */
[----:B------:R-:W-:-:S03]  /*0770*/  IMAD.SHL.U32 R6, R5, 0x4, RZ ;  /* 0x0000000405067824 */ /* 0x000fc600078e00ff */
[----:B------:R-:W-:Y:S01]  /*0780*/  ISETP.NE.AND P2, PT, R7, R0, PT ;  /* 0x000000000700720c */ /* 0x000fe20003f45270 */
[----:B-1----:R-:W-:Y:S01]  /*0790*/  @!UP0 ULEA UR6, UR7, UR6, 0x18 ;  /* 0x0000000607068291 */ /* 0x002fe2000f8ec03f */
[----:B------:R-:W-:Y:S01]  /*07a0*/  LOP3.LUT R13, R5, 0xc, R6, 0x78, !PT ;  /* 0x0000000c050d7812 */ /* 0x000fe200078e7806 */
[----:B-----5:R-:W-:Y:S01]  /*07b0*/  IMAD.MOV R12, RZ, RZ, -R8 ;  /* 0x000000ffff0c7224 */ /* 0x020fe200078e0a08 */
[----:B------:R-:W0:Y:S01]  /*07c0*/  LDC R7, c[0x0][0x140] ;  /* 0x00005000ff077b82 */ /* 0x000e220000000800 */
[----:B------:R-:W-:Y:S01]  /*07d0*/  VOTEU.ALL UP0, P0 ;  /* 0x00000000003f7886 */ /* 0x000fe20000000000 */
[----:B------:R-:W-:Y:S01]  /*07e0*/  LOP3.LUT P0, RZ, R4, 0x7, RZ, 0xc0, !PT ;  /* 0x0000000704ff7812 */ /* 0x000fe2000780c0ff */
[----:B---3--:R-:W-:Y:S01]  /*07f0*/  IMAD R6, R11, R12, R2 ;  /* 0x0000000c0b067224 */ /* 0x008fe200078e0202 */
[----:B------:R1:W-:Y:S01]  /*0800*/  STL [R1+0x7c], R13 ;  /* 0x00007c0d01007387 */ /* 0x0003e20000100800 */
[----:B------:R-:W-:Y:S01]  /*0810*/  IMAD.MOV.U32 R4, RZ, RZ, 0x1 ;  /* 0x00000001ff047424 */ /* 0x000fe200078e00ff */
[----:B------:R-:W-:-:S03]  /*0820*/  ISETP.LT.U32.AND P0, PT, R13, 0x10, !P0 ;  /* 0x000000100d00780c */ /* 0x000fc60004701070 */
[----:B------:R-:W-:Y:S01]  /*0830*/  @P2 SHF.R.S32.HI R5, RZ, 0x1f, R13 ;  /* 0x0000001fff052819 */ /* 0x000fe2000001140d */
[----:B------:R-:W2:Y:S02]  /*0840*/  FENCE.VIEW.ASYNC.S ;  /* 0x00000000000073c6 */ /* 0x000ea40000000000 */
[----:B--2---:R1:W2:Y:S01]  /*0850*/  @!UP0 SYNCS.EXCH.64 URZ, [UR6+0xa0], UR4 ;  /* 0x0000a004063f85b2 */ /* 0x0042a20008000100 */
[----:B------:R-:W-:-:S04]  /*0860*/  @P2 LEA.HI R5, R5, R13, RZ, 0x2 ;  /* 0x0000000d05052211 */ /* 0x000fc800078f10ff */
[----:B------:R-:W-:-:S04]  /*0870*/  @P2 SHF.R.S32.HI R5, RZ, 0x2, R5 ;  /* 0x00000002ff052819 */ /* 0x000fc80000011405 */
[----:B------:R-:W-:Y:S02]  /*0880*/  @P2 ISETP.NE.AND P3, PT, R5, R6, PT ;  /* 0x000000060500220c */ /* 0x000fe40003f65270 */
[----:B------:R-:W-:Y:S02]  /*0890*/  SEL R5, RZ, 0x1, !P0 ;  /* 0x00000001ff057807 */ /* 0x000fe40004000000 */
[----:B------:R-:W-:Y:S01]  /*08a0*/  @P2 SEL R4, RZ, 0x1, P3 ;  /* 0x00000001ff042807 */ /* 0x000fe20001800000 */
[----:B------:R1:W3:Y:S01]  /*08b0*/  @!UP1 SYNCS.EXCH.64 URZ, [UR6+0xa8], UR4 ;  /* 0x0000a804063f95b2 */ /* 0x0002e20008000100 */
[----:B0-----:R-:W-:Y:S01]  /*08c0*/  ISETP.EQ.U32.AND P5, PT, R7, 0x1, PT ;  /* 0x000000010700780c */ /* 0x001fe20003fa2070 */
[----:B------:R-:W-:Y:S01]  /*08d0*/  NOP ;  /* 0x0000000000007918 */ /* 0x000fe20000000000 */
[----:B------:R-:W-:-:S05]  /*08e0*/  LOP3.LUT R4, R4, R5, RZ, 0xc0, !PT ;  /* 0x0000000504047212 */ /* 0x000fca00078ec0ff */
[----:B------:R1:W-:Y:S06]  /*08f0*/  STL [R1+0x78], R4 ;  /* 0x0000780401007387 */ /* 0x0003ec0000100800 */
[----:B--23--:R-:W-:Y:S05]  /*0900*/  @!P5 BRA `(.L_x_4) ;  /* 0x000000000008d947 */ /* 0x00cfea0003800000 */
[----:B----4-:R-:W-:Y:S01]  /*0910*/  UCGABAR_ARV ;  /* 0x00000000000079c7 */ /* 0x010fe20008000000 */
[----:B------:R-:W-:Y:S05]  /*0920*/  BRA `(.L_x_5) ;  /* 0x0000000000047947 */ /* 0x000fea0003800000 */
.L_x_4:
[----:B----4-:R-:W-:Y:S01]  /*0930*/  NOP ;  /* 0x0000000000007918 */ /* 0x010fe20000000000 */
.L_x_5:
[----:B------:R-:W0:Y:S01]  /*0940*/  LDC R3, c[0x0][0x65c] ;  /* 0x00019700ff037b82 */ /* 0x000e220000000800 */
[----:B-1----:R-:W-:Y:S02]  /*0950*/  IMAD.U32 R4, RZ, RZ, UR9 ;  /* 0x00000009ff047e24 */ /* 0x002fe4000f8e00ff */
[----:B------:R-:W-:Y:S01]  /*0960*/  IMAD.MOV.U32 R5, RZ, RZ, RZ ;  /* 0x000000ffff057224 */ /* 0x000fe200078e00ff */
[----:B0-----:R-:W-:-:S13]  /*0970*/  ISETP.NE.AND P4, PT, R3, 0x1, PT ;  /* 0x000000010300780c */ /* 0x001fda0003f85270 */
[----:B------:R-:W0:Y:S01]  /*0980*/  @P4 LDC R7, c[0x0][0x10] ;  /* 0x00000400ff074b82 */ /* 0x000e220000000800 */
[----:B------:R-:W-:Y:S02]  /*0990*/  @P4 IMAD.MOV.U32 R3, RZ, RZ, RZ ;  /* 0x000000ffff034224 */ /* 0x000fe400078e00ff */
[----:B------:R-:W-:-:S05]  /*09a0*/  @P4 IMAD.MOV.U32 R13, RZ, RZ, RZ ;  /* 0x000000ffff0d4224 */ /* 0x000fca00078e00ff */
[----:B------:R-:W1:Y:S01]  /*09b0*/  @!P4 LDC R9, c[0x0][0xc] ;  /* 0x00000300ff09cb82 */ /* 0x000e620000000800 */
[----:B0-----:R-:W-:-:S04]  /*09c0*/  @P4 IMAD.WIDE.U32 R6, R7, UR9, R2 ;  /* 0x0000000907064c25 */ /* 0x001fc8000f8e0002 */
[----:B------:R-:W-:Y:S02]  /*09d0*/  @P4 IMAD.MOV.U32 R19, RZ, RZ, R6 ;  /* 0x000000ffff134224 */ /* 0x000fe400078e0006 */
[----:B------:R-:W-:Y:S02]  /*09e0*/  @P4 IMAD.IADD R23, R7, 0x1, R13 ;  /* 0x0000000107174824 */ /* 0x000fe400078e020d */
[----:B-1----:R-:W-:-:S04]  /*09f0*/  @!P4 IMAD.WIDE.U32 R4, R2, R9, R4 ;  /* 0x000000090204c225 */ /* 0x002fc800078e0004 */
[----:B------:R-:W-:Y:S02]  /*0a00*/  @!P4 IMAD.MOV.U32 R19, RZ, RZ, R4 ;  /* 0x000000ffff13c224 */ /* 0x000fe400078e0004 */
[----:B------:R-:W-:-:S03]  /*0a10*/  @!P4 IMAD.MOV.U32 R23, RZ, RZ, R5 ;  /* 0x000000ffff17c224 */ /* 0x000fc600078e0005 */
[----:B------:R0:W-:Y:S04]  /*0a20*/  STL [R1+0x84], R19 ;  /* 0x0000841301007387 */ /* 0x0001e80000100800 */
[----:B------:R0:W-:Y:S01]  /*0a30*/  STL [R1+0x80], R23 ;  /* 0x0000801701007387 */ /* 0x0001e20000100800 */
[----:B------:R-:W-:Y:S05]  /*0a40*/  @!P5 BRA `(.L_x_6) ;  /* 0x00000000000cd947 */ /* 0x000fea0003800000 */
[----:B------:R-:W-:Y:S01]  /*0a50*/  UCGABAR_WAIT ;  /* 0x0000000000007dc7 */ /* 0x000fe20008000000 */
[----:B------:R-:W-:Y:S01]  /*0a60*/  CCTL.IVALL ;  /* 0x00000000ff00798f */ /* 0x000fe20002000000 */
[----:B------:R-:W-:Y:S05]  /*0a70*/  BRA `(.L_x_7) ;  /* 0x0000000000047947 */ /* 0x000fea0003800000 */
.L_x_6:
[----:B------:R-:W-:Y:S06]  /*0a80*/  BAR.SYNC.DEFER_BLOCKING 0x0 ;  /* 0x0000000000007b1d */ /* 0x000fec0000010000 */
.L_x_7:
[----:B------:R-:W-:Y:S05]  /*0a90*/  @!P1 BRA `(.L_x_8) ;  /* 0x000000e400449947 */ /* 0x000fea0003800000 */
[----:B------:R-:W-:-:S06]  /*0aa0*/  UISETP.GT.U32.AND UP0, UPT, UR10, 0x1, UPT ;  /* 0x000000010a00788c */ /* 0x000fcc000bf04070 */
[----:B------:R-:W-:-:S13]  /*0ab0*/  PLOP3.LUT P0, PT, PT, PT, UP0, 0x80, 0x0 ;  /* 0x000000000000781c */ /* 0x000fda0003f0f008 */
[----:B------:R-:W-:Y:S05]  /*0ac0*/  @P0 EXIT ;  /* 0x000000000000094d */ /* 0x000fea0003800000 */
[----:B------:R-:W-:Y:S01]  /*0ad0*/  IMAD.MOV.U32 R6, RZ, RZ, -0x1 ;  /* 0xffffffffff067424 */ /* 0x000fe200078e00ff */
[----:B------:R-:W-:Y:S01]  /*0ae0*/  ULDC.64 UR4, c[0x0][0x650] ;  /* 0x0001940000047ab9 */ /* 0x000fe20000000a00 */
[----:B------:R-:W-:Y:S01]  /*0af0*/  IMAD.MOV.U32 R5, RZ, RZ, -0x1 ;  /* 0xffffffffff057424 */ /* 0x000fe200078e00ff */
[----:B------:R-:W-:Y:S01]  /*0b00*/  ISETP.GE.U32.AND P0, PT, R19, UR4, PT ;  /* 0x0000000413007c0c */ /* 0x000fe2000bf06070 */
[----:B------:R-:W-:Y:S01]  /*0b10*/  UMOV UR22, 0xffffffff ;  /* 0xffffffff00167882 */ /* 0x000fe20000000000 */
[----:B------:R1:W-:Y:S01]  /*0b20*/  STL [R1+0x8c], R6 ;  /* 0x00008c0601007387 */ /* 0x0003e20000100800 */
[----:B------:R-:W-:Y:S02]  /*0b30*/  PRMT R4, RZ, 0x7610, R4 ;  /* 0x00007610ff047816 */ /* 0x000fe40000000004 */
[----:B------:R-:W-:Y:S01]  /*0b40*/  ISETP.GE.U32.AND.EX P0, PT, R23, UR5, PT, P0 ;  /* 0x0000000517007c0c */ /* 0x000fe2000bf06100 */
[----:B------:R1:W-:-:S12]  /*0b50*/  STL [R1+0x88], R5 ;  /* 0x0000880501007387 */ /* 0x0003d80000100800 */
[----:B-1----:R-:W-:Y:S05]  /*0b60*/  @P0 BRA `(.L_x_9) ;  /* 0x0000000400380947 */ /* 0x002fea0003800000 */
[----:B------:R-:W1:Y:S01]  /*0b70*/  LDC.64 R14, c[0x0][0x628] ;  /* 0x00018a00ff0e7b82 */ /* 0x000e620000000a00 */
[----:B------:R-:W-:Y:S02]  /*0b80*/  IMAD.MOV.U32 R4, RZ, RZ, R19 ;  /* 0x000000ffff047224 */ /* 0x000fe400078e0013 */
[----:B------:R-:W-:-:S05]  /*0b90*/  IMAD.MOV.U32 R5, RZ, RZ, R23 ;  /* 0x000000ffff057224 */ /* 0x000fca00078e0017 */
[----:B------:R-:W2:Y:S08]  /*0ba0*/  LDC R10, c[0x0][0x630] ;  /* 0x00018c00ff0a7b82 */ /* 0x000eb00000000800 */
[----:B------:R-:W3:Y:S01]  /*0bb0*/  LDC.64 R16, c[0x0][0x620] ;  /* 0x00018800ff107b82 */ /* 0x000ee20000000a00 */
[----:B-1----:R-:W-:-:S04]  /*0bc0*/  ISETP.NE.U32.AND P0, PT, R14, RZ, PT ;  /* 0x000000ff0e00720c */ /* 0x002fc80003f05070 */
[----:B------:R-:W-:-:S13]  /*0bd0*/  ISETP.NE.AND.EX P0, PT, R15, RZ, PT, P0 ;  /* 0x000000ff0f00720c */ /* 0x000fda0003f05300 */
[----:B--23--:R-:W-:Y:S05]  /*0be0*/  @!P0 BRA `(.L_x_10) ;  /* 0x0000000000288947 */ /* 0x00cfea0003800000 */
[----:B------:R-:W1:Y:S02]  /*0bf0*/  LDC R9, c[0x0][0x634] ;  /* 0x00018d00ff097b82 */ /* 0x000e640000000800 */
[----:B-1----:R-:W-:-:S05]  /*0c00*/  IADD3 R9, P0, R19, R9, RZ ;  /* 0x0000000913097210 */ /* 0x002fca0007f1e0ff */
[----:B------:R-:W-:-:S04]  /*0c10*/  IMAD.X R13, RZ, RZ, R23, P0 ;  /* 0x000000ffff0d7224 */ /* 0x000fc800000e0617 */
[----:B------:R-:W-:-:S04]  /*0c20*/  IMAD.WIDE.U32 R4, R13, R14, RZ ;  /* 0x0000000e0d047225 */ /* 0x000fc800078e00ff */
[----:B------:R-:W-:-:S04]  /*0c30*/  IMAD.WIDE.U32 R6, P0, R9, R15, R4 ;  /* 0x0000000f09067225 */ /* 0x000fc80007800004 */
[----:B------:R-:W-:-:S04]  /*0c40*/  IMAD.WIDE.U32 R4, R9, R14, RZ ;  /* 0x0000000e09047225 */ /* 0x000fc800078e00ff */
[----:B------:R-:W-:Y:S01]  /*0c50*/  IMAD.X R9, RZ, RZ, RZ, P0 ;  /* 0x000000ffff097224 */ /* 0x000fe200000e06ff */
[----:B------:R-:W-:Y:S01]  /*0c60*/  IADD3 RZ, P0, R5, R6, RZ ;  /* 0x0000000605ff7210 */ /* 0x000fe20007f1e0ff */
[----:B------:R-:W-:-:S04]  /*0c70*/  IMAD.MOV.U32 R8, RZ, RZ, R7 ;  /* 0x000000ffff087224 */ /* 0x000fc800078e0007 */
[----:B------:R-:W-:-:S08]  /*0c80*/  IMAD.WIDE.U32.X R4, R13, R15, R8, P0 ;  /* 0x0000000f0d047225 */ /* 0x000fd000000e0408 */
.L_x_10:
[----:B------:R-:W1:Y:S01]  /*0c90*/  LDC.64 R20, c[0x0][0x640] ;  /* 0x00019000ff147b82 */ /* 0x000e620000000a00 */
[-C--:B------:R-:W-:Y:S01]  /*0ca0*/  SHF.R.U64 R22, R4, R10.reuse, R5 ;  /* 0x0000000a04167219 */ /* 0x080fe20000001205 */
[----:B------:R-:W-:Y:S01]  /*0cb0*/  IMAD.MOV.U32 R4, RZ, RZ, R19 ;  /* 0x000000ffff047224 */ /* 0x000fe200078e0013 */
[----:B------:R-:W-:Y:S01]  /*0cc0*/  SHF.R.U32.HI R3, RZ, R10, R5 ;  /* 0x0000000aff037219 */ /* 0x000fe20000011605 */
[----:B------:R-:W-:Y:S01]  /*0cd0*/  IMAD.MOV.U32 R5, RZ, RZ, R23 ;  /* 0x000000ffff057224 */ /* 0x000fe200078e0017 */
[----:B------:R-:W-:Y:S01]  /*0ce0*/  IADD3 R7, P0, RZ, -R22, RZ ;  /* 0x80000016ff077210 */ /* 0x000fe20007f1e0ff */
[----:B0-----:R-:W-:Y:S02]  /*0cf0*/  IMAD R23, R11, R12, R2 ;  /* 0x0000000c0b177224 */ /* 0x001fe400078e0202 */
[----:B------:R-:W0:Y:S01]  /*0d00*/  LDC R8, c[0x0][0x618] ;  /* 0x00018600ff087b82 */ /* 0x000e220000000800 */
[----:B------:R-:W-:Y:S02]  /*0d10*/  IMAD.MOV.U32 R11, RZ, RZ, 0x1 ;  /* 0x00000001ff0b7424 */ /* 0x000fe400078e00ff */
[----:B------:R-:W-:-:S02]  /*0d20*/  IMAD.X R3, RZ, RZ, ~R3, P0 ;  /* 0x000000ffff037224 */ /* 0x000fc400000e0e03 */
[----:B------:R-:W-:-:S03]  /*0d30*/  IMAD.WIDE.U32 R4, R7, R16, R4 ;  /* 0x0000001007047225 */ /* 0x000fc600078e0004 */
[----:B------:R-:W2:Y:S01]  /*0d40*/  LDC R14, c[0x0][0x608] ;  /* 0x00018200ff0e7b82 */ /* 0x000ea20000000800 */
[----:B------:R-:W-:-:S04]  /*0d50*/  IMAD R6, R3, R16, RZ ;  /* 0x0000001003067224 */ /* 0x000fc800078e02ff */
[----:B------:R-:W-:-:S03]  /*0d60*/  IMAD R3, R7, R17, R6 ;  /* 0x0000001107037224 */ /* 0x000fc600078e0206 */
[----:B------:R-:W3:Y:S01]  /*0d70*/  LDC R18, c[0x0][0x658] ;  /* 0x00019600ff127b82 */ /* 0x000ee20000000800 */
[----:B------:R-:W-:Y:S01]  /*0d80*/  IMAD.IADD R3, R5, 0x1, R3 ;  /* 0x0000000105037824 */ /* 0x000fe200078e0203 */
[----:B-1----:R-:W-:Y:S01]  /*0d90*/  ISETP.NE.U32.AND P0, PT, R20, RZ, PT ;  /* 0x000000ff1400720c */ /* 0x002fe20003f05070 */
[----:B------:R-:W-:-:S03]  /*0da0*/  IMAD.MOV.U32 R5, RZ, RZ, -0x1 ;  /* 0xffffffffff057424 */ /* 0x000fc600078e00ff */
[----:B------:R-:W-:Y:S02]  /*0db0*/  ISETP.NE.AND.EX P0, PT, R21, RZ, PT, P0 ;  /* 0x000000ff1500720c */ /* 0x000fe40003f05300 */
[----:B------:R-:W1:Y:S01]  /*0dc0*/  LDC R13, c[0x0][0x600] ;  /* 0x00018000ff0d7b82 */ /* 0x000e620000000800 */
[-CC-:B0-----:R-:W-:Y:S02]  /*0dd0*/  SHF.R.U64 R10, R4, R8.reuse, R3.reuse ;  /* 0x00000008040a7219 */ /* 0x181fe40000001203 */
[----:B------:R-:W-:-:S05]  /*0de0*/  SHF.R.U32.HI R3, RZ, R8, R3 ;  /* 0x00000008ff037219 */ /* 0x000fca0000011603 */
[----:B------:R-:W0:Y:S01]  /*0df0*/  LDC R15, c[0x0][0x648] ;  /* 0x00019200ff0f7b82 */ /* 0x000e220000000800 */
[-CC-:B--2---:R-:W-:Y:S02]  /*0e00*/  SHF.R.U64 R19, R10, R14.reuse, R3.reuse ;  /* 0x0000000e0a137219 */ /* 0x184fe40000001203 */
[----:B------:R-:W-:-:S05]  /*0e10*/  SHF.R.U32.HI R3, RZ, R14, R3 ;  /* 0x0000000eff037219 */ /* 0x000fca0000011603 */
[----:B------:R-:W2:Y:S01]  /*0e20*/  LDC R17, c[0x0][0x638] ;  /* 0x00018e00ff117b82 */ /* 0x000ea20000000800 */
[-C--:B---3--:R-:W-:Y:S02]  /*0e30*/  SHF.L.U32 R2, R5, R18.reuse, RZ ;  /* 0x0000001205027219 */ /* 0x088fe400000006ff */
[--C-:B------:R-:W-:Y:S02]  /*0e40*/  SHF.R.U64 R12, R19, R18, R3.reuse ;  /* 0x00000012130c7219 */ /* 0x100fe40000001203 */
[----:B------:R-:W-:Y:S02]  /*0e50*/  LOP3.LUT R8, RZ, R2, RZ, 0x33, !PT ;  /* 0x00000002ff087212 */ /* 0x000fe400078e33ff */
[----:B------:R-:W-:Y:S01]  /*0e60*/  SHF.R.U32.HI R3, RZ, R18, R3 ;  /* 0x00000012ff037219 */ /* 0x000fe20000011603 */
[----:B------:R-:W3:Y:S01]  /*0e70*/  LDC R16, c[0x0][0x610] ;  /* 0x00018400ff107b82 */ /* 0x000ee20000000800 */
[----:B------:R-:W-:Y:S01]  /*0e80*/  IMAD.MOV.U32 R2, RZ, RZ, R12 ;  /* 0x000000ffff027224 */ /* 0x000fe200078e000c */
[----:B------:R-:W-:Y:S06]  /*0e90*/  @!P0 BRA `(.L_x_11) ;  /* 0x0000000000288947 */ /* 0x000fec0003800000 */
[----:B------:R-:W4:Y:S02]  /*0ea0*/  LDC R7, c[0x0][0x64c] ;  /* 0x00019300ff077b82 */ /* 0x000f240000000800 */
[----:B----4-:R-:W-:-:S05]  /*0eb0*/  IADD3 R7, P0, R12, R7, RZ ;  /* 0x000000070c077210 */ /* 0x010fca0007f1e0ff */
        /* <DEDUP_REMOVED lines=8> */
.L_x_11:
[----:B0-----:R-:W-:Y:S01]  /*0f40*/  SHF.R.U64 R4, R2, R15, R3 ;  /* 0x0000000f02047219 */ /* 0x001fe20000001203 */
[----:B-1----:R-:W-:Y:S01]  /*0f50*/  VIADD R5, R13, 0xffffffff ;  /* 0xffffffff0d057836 */ /* 0x002fe20000000000 */
[----:B------:R-:W-:Y:S02]  /*0f60*/  SHF.L.U32 R2, R11, R18, RZ ;  /* 0x000000120b027219 */ /* 0x000fe400000006ff */
[----:B------:R-:W-:Y:S01]  /*0f70*/  LOP3.LUT R3, R19, R8, RZ, 0xc0, !PT ;  /* 0x0000000813037212 */ /* 0x000fe200078ec0ff */
[----:B------:R-:W-:Y:S01]  /*0f80*/  IMAD.MOV R6, RZ, RZ, -R4 ;  /* 0x000000ffff067224 */ /* 0x000fe200078e0a04 */
[----:B------:R-:W-:Y:S02]  /*0f90*/  SEL R0, R0, R23, !P4 ;  /* 0x0000001700007207 */ /* 0x000fe40006000000 */
[----:B------:R-:W-:Y:S01]  /*0fa0*/  LOP3.LUT R5, R10, R5, RZ, 0xc0, !PT ;  /* 0x000000050a057212 */ /* 0x000fe200078ec0ff */
[----:B------:R-:W-:Y:S01]  /*0fb0*/  IMAD R3, R2, R4, R3 ;  /* 0x0000000402037224 */ /* 0x000fe200078e0203 */
[----:B------:R-:W-:Y:S01]  /*0fc0*/  R2UR UR22, R22 ;  /* 0x00000000161672ca */ /* 0x000fe200000e0000 */
[----:B--2---:R-:W-:-:S02]  /*0fd0*/  IMAD R2, R6, R17, R12 ;  /* 0x0000001106027224 */ /* 0x004fc400078e020c */
[----:B---3--:R-:W-:Y:S02]  /*0fe0*/  IMAD R0, R3, R16, R0 ;  /* 0x0000001003007224 */ /* 0x008fe400078e0200 */
[----:B------:R-:W-:Y:S02]  /*0ff0*/  IMAD R3, R2, R13, R5 ;  /* 0x0000000d02037224 */ /* 0x000fe400078e0205 */
[----:B------:R-:W-:-:S03]  /*1000*/  IMAD.MOV.U32 R4, RZ, RZ, 0x1 ;  /* 0x00000001ff047424 */ /* 0x000fc600078e00ff */
[----:B------:R-:W-:Y:S02]  /*1010*/  SEL R2, R3, R0, !P4 ;  /* 0x0000000003027207 */ /* 0x000fe40006000000 */
[----:B------:R-:W-:-:S03]  /*1020*/  SEL R0, R0, R3, !P4 ;  /* 0x0000000300007207 */ /* 0x000fc60006000000 */
[----:B------:R1:W-:Y:S04]  /*1030*/  STL [R1+0x88], R2 ;  /* 0x0000880201007387 */ /* 0x0003e80000100800 */
[----:B------:R1:W-:Y:S02]  /*1040*/  STL [R1+0x8c], R0 ;  /* 0x00008c0001007387 */ /* 0x0003e40000100800 */
.L_x_9:
[----:B------:R-:W-:-:S08]  /*1050*/  NOP ;  /* 0x0000000000007918 */ /* 0x000fd00000000000 */
[----:B------:R-:W2:Y:S02]  /*1060*/  USETMAXREG.TRY_ALLOC.CTAPOOL UP0, 0xe8 ;  /* 0x000000e8000079c8 */ /* 0x000ea40008000600 */
[----:B--2---:R-:W-:-:S13]  /*1070*/  PLOP3.LUT P0, PT, PT, PT, UP0, 0x80, 0x0 ;  /* 0x000000000000781c */ /* 0x004fda0003f0f008 */
[----:B------:R-:W-:Y:S05]  /*1080*/  @!P0 BRA `(.L_x_9) ;  /* 0xfffffffc00f08947 */ /* 0x000fea000383ffff */
[----:B------:R-:W-:Y:S01]  /*1090*/  ULDC.64 UR4, c[0x0][0x598] ;  /* 0x0001660000047ab9 */ /* 0x000fe20000000a00 */
[----:B------:R-:W-:Y:S01]  /*10a0*/  ULDC.64 UR14, c[0x0][0x208] ;  /* 0x00008200000e7ab9 */ /* 0x000fe20000000a00 */
[----:B------:R-:W-:-:S04]  /*10b0*/  ISETP.NE.U32.AND P0, PT, RZ, UR4, PT ;  /* 0x00000004ff007c0c */ /* 0x000fc8000bf05070 */
[----:B------:R-:W-:-:S13]  /*10c0*/  ISETP.NE.AND.EX P0, PT, RZ, UR5, PT, P0 ;  /* 0x00000005ff007c0c */ /* 0x000fda000bf05300 */
[----:B------:R-:W-:Y:S05]  /*10d0*/  @!P0 BRA `(.L_x_12) ;  /* 0x0000000000208947 */ /* 0x000fea0003800000 */
[----:B-1----:R-:W1:Y:S02]  /*10e0*/  LDC.64 R2, c[0x0][0x598] ;  /* 0x00016600ff027b82 */ /* 0x002e640000000a00 */
[----:B-1----:R-:W2:Y:S02]  /*10f0*/  LDG.E.64 R2, desc[UR14][R2.64] ;  /* 0x0000000e02027981 */ /* 0x002ea4000c1e1b00 */
[----:B--2---:R-:W-:-:S04]  /*1100*/  ISETP.NE.U32.AND P0, PT, R2, RZ, PT ;  /* 0x000000ff0200720c */ /* 0x004fc80003f05070 */
[----:B------:R-:W-:-:S13]  /*1110*/  ISETP.NE.AND.EX P0, PT, R3, RZ, PT, P0 ;  /* 0x000000ff0300720c */ /* 0x000fda0003f05300 */
[----:B------:R-:W-:Y:S05]  /*1120*/  @!P0 BRA `(.L_x_12) ;  /* 0x00000000000c8947 */ /* 0x000fea0003800000 */
[----:B------:R-:W2:Y:S02]  /*1130*/  LD.E R2, desc[UR14][R2.64] ;  /* 0x0000000e02027980 */ /* 0x000ea4000c101900 */
[----:B--2---:R-:W-:Y:S01]  /*1140*/  R2UR UR20, R2 ;  /* 0x00000000021472ca */ /* 0x004fe200000e0000 */
[----:B------:R-:W-:-:S14]  /*1150*/  BRA `(.L_x_13) ;  /* 0x0000000000247947 */ /* 0x000fdc0003800000 */
.L_x_12:
[----:B------:R-:W-:Y:S02]  /*1160*/  ULDC.64 UR4, c[0x0][0x588] ;  /* 0x0001620000047ab9 */ /* 0x000fe40000000a00 */
[----:B------:R-:W-:-:S04]  /*1170*/  ISETP.NE.U32.AND P0, PT, RZ, UR4, PT ;  /* 0x00000004ff007c0c */ /* 0x000fc8000bf05070 */
[----:B------:R-:W-:-:S13]  /*1180*/  ISETP.NE.AND.EX P0, PT, RZ, UR5, PT, P0 ;  /* 0x00000005ff007c0c */ /* 0x000fda000bf05300 */
[----:B------:R-:W-:Y:S05]  /*1190*/  @!P0 BRA `(.L_x_14) ;  /* 0x0000000000108947 */ /* 0x000fea0003800000 */
[----:B-1----:R-:W1:Y:S02]  /*11a0*/  LDC.64 R2, c[0x0][0x588] ;  /* 0x00016200ff027b82 */ /* 0x002e640000000a00 */
[----:B-1----:R-:W2:Y:S02]  /*11b0*/  LDG.E R2, desc[UR14][R2.64] ;  /* 0x0000000e02027981 */ /* 0x002ea4000c1e1900 */
[----:B--2---:R-:W-:Y:S01]  /*11c0*/  R2UR UR20, R2 ;  /* 0x00000000021472ca */ /* 0x004fe200000e0000 */
[----:B------:R-:W-:-:S14]  /*11d0*/  BRA `(.L_x_13) ;  /* 0x0000000000047947 */ /* 0x000fdc0003800000 */
.L_x_14:
[----:B------:R-:W-:-:S05]  /*11e0*/  ULDC UR20, c[0x0][0x580] ;  /* 0x0001600000147ab9 */ /* 0x000fca0000000800 */
.L_x_13:
[----:B------:R-:W-:Y:S02]  /*11f0*/  ULDC.64 UR4, c[0x0][0x5a0] ;  /* 0x0001680000047ab9 */ /* 0x000fe40000000a00 */
        /* <DEDUP_REMOVED lines=11> */
.L_x_15:
        /* <DEDUP_REMOVED lines=8> */
.L_x_17:
[----:B------:R-:W-:-:S05]  /*1330*/  ULDC UR21, c[0x0][0x584] ;  /* 0x0001610000157ab9 */ /* 0x000fca0000000800 */
.L_x_16:
[----:B------:R-:W-:-:S13]  /*1340*/  LOP3.LUT P0, RZ, R4, 0xff, RZ, 0xc0, !PT ;  /* 0x000000ff04ff7812 */ /* 0x000fda000780c0ff */
[----:B------:R-:W-:Y:S05]  /*1350*/  @!P0 EXIT ;  /* 0x000000000000894d */ /* 0x000fea0003800000 */
[----:B------:R-:W-:Y:S01]  /*1360*/  ULDC UR4, c[0x0][0x28c] ;  /* 0x0000a30000047ab9 */ /* 0x000fe20000000800 */
[----:B------:R-:W-:Y:S02]  /*1370*/  ULOP3.LUT UR23, UR13, 0x1, URZ, 0xfc, !UPT ;  /* 0x000000010d177892 */ /* 0x000fe4000f8efc3f */
[----:B------:R-:W-:-:S04]  /*1380*/  UIADD3 UR4, UR4, 0x3f, URZ ;  /* 0x0000003f04047890 */ /* 0x000fc8000fffe03f */
[----:B------:R-:W-:-:S04]  /*1390*/  USHF.R.S32.HI UR5, URZ, 0x1f, UR4 ;  /* 0x0000001f3f057899 */ /* 0x000fc80008011404 */
[----:B------:R-:W-:-:S03]  /*13a0*/  ULEA.HI UR5, UR5, UR4, URZ, 0x6 ;  /* 0x0000000405057291 */ /* 0x000fc6000f8f303f */
[----:B------:R-:W-:Y:S01]  /*13b0*/  UMOV UR4, URZ ;  /* 0x0000003f00047c82 */ /* 0x000fe20008000000 */
[----:B------:R-:W-:-:S03]  /*13c0*/  USHF.R.S32.HI UR9, URZ, 0x6, UR5 ;  /* 0x000000063f097899 */ /* 0x000fc60008011405 */
[----:B------:R-:W-:-:S09]  /*13d0*/  UMOV UR5, URZ ;  /* 0x0000003f00057c82 */ /* 0x000fd20008000000 */
.L_x_300:
[----:B-1----:R-:W1:Y:S01]  /*13e0*/  S2R R0, SR_TID.X ;  /* 0x0000000000007919 */ /* 0x002e620000002100 */
[----:B--2---:R-:W2:Y:S01]  /*13f0*/  S2UR UR17, SR_CgaCtaId ;  /* 0x00000000001179c3 */ /* 0x004ea20000008800 */
[----:B------:R-:W-:Y:S01]  /*1400*/  UMOV UR16, 0x400 ;  /* 0x0000040000107882 */ /* 0x000fe20000000000 */
[----:B------:R-:W-:Y:S01]  /*1410*/  UMOV UR6, URZ ;  /* 0x0000003f00067c82 */ /* 0x000fe20008000000 */
[----:B------:R-:W-:Y:S01]  /*1420*/  STL [R1+0x74], RZ ;  /* 0x000074ff01007387 */ /* 0x000fe20000100800 */
[----:B------:R-:W-:Y:S01]  /*1430*/  UMOV UR7, URZ ;  /* 0x0000003f00077c82 */ /* 0x000fe20008000000 */
[----:B------:R-:W-:Y:S01]  /*1440*/  UMOV UR8, URZ ;  /* 0x0000003f00087c82 */ /* 0x000fe20008000000 */
[----:B------:R-:W-:Y:S01]  /*1450*/  CS2R R4, SRZ ;  /* 0x0000000000047805 */ /* 0x000fe2000001ff00 */
[----:B------:R-:W-:Y:S01]  /*1460*/  STL [R1+0x70], RZ ;  /* 0x000070ff01007387 */ /* 0x000fe20000100800 */
[----:B---3--:R-:W3:Y:S01]  /*1470*/  LDC R2, c[0x0][0x28c] ;  /* 0x0000a300ff027b82 */ /* 0x008ee20000000800 */
[----:B------:R-:W-:-:S02]  /*1480*/  CS2R R6, SRZ ;  /* 0x0000000000067805 */ /* 0x000fc4000001ff00 */
[----:B------:R-:W-:Y:S01]  /*1490*/  CS2R R8, SRZ ;  /* 0x0000000000087805 */ /* 0x000fe2000001ff00 */
[----:B------:R-:W-:Y:S01]  /*14a0*/  STL [R1+0x6c], RZ ;  /* 0x00006cff01007387 */ /* 0x000fe20000100800 */
[----:B------:R-:W-:Y:S02]  /*14b0*/  CS2R R10, SRZ ;  /* 0x00000000000a7805 */ /* 0x000fe4000001ff00 */
[----:B------:R-:W-:Y:S02]  /*14c0*/  CS2R R12, SRZ ;  /* 0x00000000000c7805 */ /* 0x000fe4000001ff00 */
[----:B------:R-:W-:Y:S01]  /*14d0*/  CS2R R14, SRZ ;  /* 0x00000000000e7805 */ /* 0x000fe2000001ff00 */
[----:B------:R-:W-:Y:S01]  /*14e0*/  STL [R1+0x68], RZ ;  /* 0x000068ff01007387 */ /* 0x000fe20000100800 */
[----:B------:R-:W-:Y:S02]  /*14f0*/  CS2R R16, SRZ ;  /* 0x0000000000107805 */ /* 0x000fe4000001ff00 */
[----:B0-----:R-:W-:-:S02]  /*1500*/  CS2R R18, SRZ ;  /* 0x0000000000127805 */ /* 0x001fc4000001ff00 */
[----:B------:R-:W-:Y:S01]  /*1510*/  CS2R R20, SRZ ;  /* 0x0000000000147805 */ /* 0x000fe2000001ff00 */
[----:B------:R-:W-:Y:S01]  /*1520*/  STL [R1+0x64], RZ ;  /* 0x000064ff01007387 */ /* 0x000fe20000100800 */
[----:B------:R-:W-:Y:S02]  /*1530*/  CS2R R22, SRZ ;  /* 0x0000000000167805 */ /* 0x000fe4000001ff00 */
[----:B------:R-:W-:Y:S02]  /*1540*/  CS2R R152, SRZ ;  /* 0x0000000000987805 */ /* 0x000fe4000001ff00 */
[----:B------:R-:W-:Y:S01]  /*1550*/  CS2R R154, SRZ ;  /* 0x00000000009a7805 */ /* 0x000fe2000001ff00 */
[----:B------:R-:W-:Y:S01]  /*1560*/  STL [R1+0x60], RZ ;  /* 0x000060ff01007387 */ /* 0x000fe20000100800 */
[----:B------:R-:W-:Y:S02]  /*1570*/  CS2R R156, SRZ ;  /* 0x00000000009c7805 */ /* 0x000fe4000001ff00 */
[----:B------:R-:W-:-:S02]  /*1580*/  CS2R R158, SRZ ;  /* 0x00000000009e7805 */ /* 0x000fc4000001ff00 */
[----:B------:R-:W-:Y:S01]  /*1590*/  CS2R R160, SRZ ;  /* 0x0000000000a07805 */ /* 0x000fe2000001ff00 */
[----:B------:R-:W-:Y:S01]  /*15a0*/  STL [R1+0x5c], RZ ;  /* 0x00005cff01007387 */ /* 0x000fe20000100800 */
[----:B------:R-:W-:Y:S02]  /*15b0*/  CS2R R162, SRZ ;  /* 0x0000000000a27805 */ /* 0x000fe4000001ff00 */
[----:B------:R-:W-:Y:S02]  /*15c0*/  CS2R R164, SRZ ;  /* 0x0000000000a47805 */ /* 0x000fe4000001ff00 */
[----:B------:R-:W-:Y:S02]  /*15d0*/  CS2R R166, SRZ ;  /* 0x0000000000a67805 */ /* 0x000fe4000001ff00 */
[----:B-1----:R-:W-:Y:S01]  /*15e0*/  LOP3.LUT R0, R0, 0x80, RZ, 0xc0, !PT ;  /* 0x0000008000007812 */ /* 0x002fe200078ec0ff */
[----:B------:R-:W-:Y:S01]  /*15f0*/  STL [R1+0x58], RZ ;  /* 0x000058ff01007387 */ /* 0x000fe20000100800 */
[----:B---3--:R-:W-:-:S02]  /*1600*/  ISETP.GE.AND P0, PT, R2, 0x1, PT ;  /* 0x000000010200780c */ /* 0x008fc40003f06270 */
[----:B------:R-:W-:Y:S02]  /*1610*/  CS2R R2, SRZ ;  /* 0x0000000000027805 */ /* 0x000fe4000001ff00 */
[----:B------:R-:W-:Y:S01]  /*1620*/  SHF.R.U32.HI R0, RZ, 0x7, R0 ;  /* 0x00000007ff007819 */ /* 0x000fe20000011600 */
[----:B------:R-:W-:Y:S01]  /*1630*/  STL [R1+0x54], RZ ;  /* 0x000054ff01007387 */ /* 0x000fe20000100800 */
[----:B------:R-:W-:Y:S02]  /*1640*/  CS2R R168, SRZ ;  /* 0x0000000000a87805 */ /* 0x000fe4000001ff00 */
[----:B------:R-:W-:Y:S02]  /*1650*/  CS2R R170, SRZ ;  /* 0x0000000000aa7805 */ /* 0x000fe4000001ff00 */
[----:B------:R-:W-:Y:S01]  /*1660*/  CS2R R172, SRZ ;  /* 0x0000000000ac7805 */ /* 0x000fe2000001ff00 */
[----:B------:R-:W-:Y:S01]  /*1670*/  STL [R1+0x50], RZ ;  /* 0x000050ff01007387 */ /* 0x000fe20000100800 */
[----:B------:R-:W-:-:S02]  /*1680*/  CS2R R174, SRZ ;  /* 0x0000000000ae7805 */ /* 0x000fc4000001ff00 */
[----:B------:R-:W-:Y:S02]  /*1690*/  CS2R R176, SRZ ;  /* 0x0000000000b07805 */ /* 0x000fe4000001ff00 */
[----:B------:R-:W-:Y:S01]  /*16a0*/  CS2R R178, SRZ ;  /* 0x0000000000b27805 */ /* 0x000fe2000001ff00 */
[----:B------:R-:W0:Y:S01]  /*16b0*/  SHFL.IDX PT, R0, R0, RZ, 0x1f ;  /* 0x00001fff00007589 */ /* 0x000e2200000e0000 */
[----:B------:R-:W-:Y:S02]  /*16c0*/  CS2R R180, SRZ ;  /* 0x0000000000b47805 */ /* 0x000fe4000001ff00 */
[----:B------:R-:W-:Y:S02]  /*16d0*/  CS2R R182, SRZ ;  /* 0x0000000000b67805 */ /* 0x000fe4000001ff00 */
[----:B------:R-:W-:Y:S01]  /*16e0*/  CS2R R184, SRZ ;  /* 0x0000000000b87805 */ /* 0x000fe2000001ff00 */
[----:B------:R1:W-:Y:S01]  /*16f0*/  STL [R1+0x4c], RZ ;  /* 0x00004cff01007387 */ /* 0x0003e20000100800 */
[----:B------:R-:W-:-:S02]  /*1700*/  CS2R R186, SRZ ;  /* 0x0000000000ba7805 */ /* 0x000fc4000001ff00 */
[----:B------:R-:W-:Y:S02]  /*1710*/  CS2R R188, SRZ ;  /* 0x0000000000bc7805 */ /* 0x000fe4000001ff00 */
[----:B------:R-:W-:Y:S01]  /*1720*/  CS2R R190, SRZ ;  /* 0x0000000000be7805 */ /* 0x000fe2000001ff00 */
[----:B------:R1:W-:Y:S01]  /*1730*/  STL [R1+0x48], RZ ;  /* 0x000048ff01007387 */ /* 0x0003e20000100800 */
        /* <DEDUP_REMOVED lines=14> */
[----:B------:R-:W-:Y:S02]  /*1820*/  CS2R R214, SRZ ;  /* 0x0000000000d67805 */ /* 0x000fe4000001ff00 */
[----:B0-----:R-:W-:Y:S01]  /*1830*/  R2UR UR11, R0 ;  /* 0x00000000000b72ca */ /* 0x001fe200000e0000 */
[----:B------:R1:W-:Y:S01]  /*1840*/  STL [R1+0x38], RZ ;  /* 0x000038ff01007387 */ /* 0x0003e20000100800 */
[----:B------:R-:W-:Y:S01]  /*1850*/  IMAD.MOV.U32 R0, RZ, RZ, RZ ;  /* 0x000000ffff007224 */ /* 0x000fe200078e00ff */
[----:B------:R-:W-:Y:S02]  /*1860*/  CS2R R216, SRZ ;  /* 0x0000000000d87805 */ /* 0x000fe4000001ff00 */
[----:B------:R-:W-:Y:S01]  /*1870*/  CS2R R218, SRZ ;  /* 0x0000000000da7805 */ /* 0x000fe2000001ff00 */
[----:B------:R1:W-:Y:S01]  /*1880*/  STL [R1+0x34], RZ ;  /* 0x000034ff01007387 */ /* 0x0003e20000100800 */
[----:B------:R-:W-:-:S02]  /*1890*/  CS2R R220, SRZ ;  /* 0x0000000000dc7805 */ /* 0x000fc4000001ff00 */
[----:B------:R-:W-:Y:S02]  /*18a0*/  CS2R R222, SRZ ;  /* 0x0000000000de7805 */ /* 0x000fe4000001ff00 */
[----:B------:R-:W-:Y:S01]  /*18b0*/  CS2R R224, SRZ ;  /* 0x0000000000e07805 */ /* 0x000fe2000001ff00 */
[----:B------:R1:W-:Y:S01]  /*18c0*/  STL [R1+0x30], RZ ;  /* 0x000030ff01007387 */ /* 0x0003e20000100800 */
[----:B------:R-:W-:Y:S01]  /*18d0*/  IMAD.MOV.U32 R226, RZ, RZ, RZ ;  /* 0x000000ffffe27224 */ /* 0x000fe200078e00ff */
[----:B------:R-:W-:Y:S01]  /*18e0*/  CS2R R88, SRZ ;  /* 0x0000000000587805 */ /* 0x000fe2000001ff00 */
[----:B------:R-:W-:Y:S01]  /*18f0*/  IMAD.U32 R227, RZ, RZ, UR4 ;  /* 0x00000004ffe37e24 */ /* 0x000fe2000f8e00ff */
[----:B------:R1:W-:Y:S01]  /*1900*/  STL [R1+0x2c], RZ ;  /* 0x00002cff01007387 */ /* 0x0003e20000100800 */
[----:B------:R-:W-:Y:S01]  /*1910*/  ULEA.HI UR10, UR11, UR11, URZ, 0x1 ;  /* 0x0000000b0b0a7291 */ /* 0x000fe2000f8f083f */
[----:B------:R-:W-:Y:S02]  /*1920*/  CS2R R90, SRZ ;  /* 0x00000000005a7805 */ /* 0x000fe4000001ff00 */
[----:B------:R-:W-:Y:S01]  /*1930*/  CS2R R92, SRZ ;  /* 0x00000000005c7805 */ /* 0x000fe2000001ff00 */
[----:B------:R1:W-:Y:S01]  /*1940*/  STL [R1+0x28], RZ ;  /* 0x000028ff01007387 */ /* 0x0003e20000100800 */
[----:B------:R-:W-:Y:S01]  /*1950*/  ULOP3.LUT UR12, UR10, 0xffffe, URZ, 0xc0, !UPT ;  /* 0x000ffffe0a0c7892 */ /* 0x000fe2000f8ec03f */
[----:B------:R-:W-:Y:S01]  /*1960*/  CS2R R94, SRZ ;  /* 0x00000000005e7805 */ /* 0x000fe2000001ff00 */
[----:B--2---:R-:W-:Y:S01]  /*1970*/  ULEA UR10, UR17, UR16, 0x18 ;  /* 0x00000010110a7291 */ /* 0x004fe2000f8ec03f */
[----:B------:R1:W-:Y:S01]  /*1980*/  STL [R1+0x24], RZ ;  /* 0x000024ff01007387 */ /* 0x0003e20000100800 */
[----:B------:R-:W-:Y:S01]  /*1990*/  UIADD3 UR12, UR11, -UR12, URZ ;  /* 0x8000000c0b0c7290 */ /* 0x000fe2000fffe03f */
[----:B------:R-:W-:-:S02]  /*19a0*/  CS2R R96, SRZ ;  /* 0x0000000000607805 */ /* 0x000fc4000001ff00 */
[----:B------:R-:W-:Y:S01]  /*19b0*/  CS2R R98, SRZ ;  /* 0x0000000000627805 */ /* 0x000fe2000001ff00 */
[----:B------:R1:W-:Y:S01]  /*19c0*/  STL [R1+0x20], RZ ;  /* 0x000020ff01007387 */ /* 0x0003e20000100800 */
[----:B------:R-:W-:Y:S01]  /*19d0*/  ULEA UR12, UR12, UR10, 0xc ;  /* 0x0000000a0c0c7291 */ /* 0x000fe2000f8e603f */
[----:B------:R-:W-:Y:S02]  /*19e0*/  CS2R R100, SRZ ;  /* 0x0000000000647805 */ /* 0x000fe4000001ff00 */
[----:B------:R-:W-:Y:S01]  /*19f0*/  CS2R R102, SRZ ;  /* 0x0000000000667805 */ /* 0x000fe2000001ff00 */
[----:B------:R1:W-:Y:S01]  /*1a00*/  STL [R1+0x1c], RZ ;  /* 0x00001cff01007387 */ /* 0x0003e20000100800 */
[----:B------:R-:W-:Y:S01]  /*1a10*/  UIADD3 UR12, UR12, 0x180, URZ ;  /* 0x000001800c0c7890 */ /* 0x000fe2000fffe03f */
[----:B------:R-:W-:Y:S02]  /*1a20*/  CS2R R104, SRZ ;  /* 0x0000000000687805 */ /* 0x000fe4000001ff00 */
[----:B------:R-:W-:Y:S01]  /*1a30*/  CS2R R106, SRZ ;  /* 0x00000000006a7805 */ /* 0x000fe2000001ff00 */
[----:B------:R1:W-:Y:S01]  /*1a40*/  STL [R1+0x18], RZ ;  /* 0x000018ff01007387 */ /* 0x0003e20000100800 */
[----:B------:R-:W-:Y:S01]  /*1a50*/  USHF.R.U32.HI UR11, URZ, 0x4, UR12 ;  /* 0x000000043f0b7899 */ /* 0x000fe2000801160c */
[----:B------:R-:W-:-:S02]  /*1a60*/  CS2R R108, SRZ ;  /* 0x00000000006c7805 */ /* 0x000fc4000001ff00 */
[----:B------:R-:W-:Y:S01]  /*1a70*/  CS2R R110, SRZ ;  /* 0x00000000006e7805 */ /* 0x000fe2000001ff00 */
[----:B------:R1:W-:Y:S01]  /*1a80*/  STL [R1+0x14], RZ ;  /* 0x000014ff01007387 */ /* 0x0003e20000100800 */
[----:B------:R-:W-:Y:S01]  /*1a90*/  ULOP3.LUT UR11, UR11, 0x3fff, URZ, 0xc0, !UPT ;  /* 0x00003fff0b0b7892 */ /* 0x000fe2000f8ec03f */
[----:B------:R-:W-:Y:S01]  /*1aa0*/  CS2R R112, SRZ ;  /* 0x0000000000707805 */ /* 0x000fe2000001ff00 */
[----:B------:R-:W-:Y:S01]  /*1ab0*/  UMOV UR12, UR5 ;  /* 0x00000005000c7c82 */ /* 0x000fe20008000000 */
        /* <DEDUP_REMOVED lines=16> */
[----:B------:R1:W-:Y:S01]  /*1bc0*/  STL [R1], RZ ;  /* 0x000000ff01007387 */ /* 0x0003e20000100800 */
[----:B------:R-:W-:Y:S02]  /*1bd0*/  CS2R R138, SRZ ;  /* 0x00000000008a7805 */ /* 0x000fe4000001ff00 */
[----:B------:R-:W-:Y:S02]  /*1be0*/  CS2R R140, SRZ ;  /* 0x00000000008c7805 */ /* 0x000fe4000001ff00 */
[----:B------:R-:W-:Y:S02]  /*1bf0*/  CS2R R142, SRZ ;  /* 0x00000000008e7805 */ /* 0x000fe4000001ff00 */
[----:B------:R-:W-:-:S02]  /*1c00*/  CS2R R144, SRZ ;  /* 0x0000000000907805 */ /* 0x000fc4000001ff00 */
[----:B------:R-:W-:Y:S02]  /*1c10*/  CS2R R146, SRZ ;  /* 0x0000000000927805 */ /* 0x000fe4000001ff00 */
[----:B------:R-:W-:Y:S02]  /*1c20*/  CS2R R148, SRZ ;  /* 0x0000000000947805 */ /* 0x000fe4000001ff00 */
[----:B------:R-:W-:Y:S02]  /*1c30*/  CS2R R150, SRZ ;  /* 0x0000000000967805 */ /* 0x000fe4000001ff00 */
[----:B------:R-:W-:Y:S02]  /*1c40*/  CS2R R24, SRZ ;  /* 0x0000000000187805 */ /* 0x000fe4000001ff00 */
[----:B----4-:R-:W-:Y:S02]  /*1c50*/  CS2R R26, SRZ ;  /* 0x00000000001a7805 */ /* 0x010fe4000001ff00 */
[----:B------:R-:W-:-:S02]  /*1c60*/  CS2R R28, SRZ ;  /* 0x00000000001c7805 */ /* 0x000fc4000001ff00 */
[----:B------:R-:W-:Y:S02]  /*1c70*/  CS2R R30, SRZ ;  /* 0x00000000001e7805 */ /* 0x000fe4000001ff00 */
[----:B------:R-:W-:Y:S02]  /*1c80*/  CS2R R32, SRZ ;  /* 0x0000000000207805 */ /* 0x000fe4000001ff00 */
        /* <DEDUP_REMOVED lines=26> */
[----:B------:R-:W-:Y:S01]  /*1e30*/  CS2R R86, SRZ ;  /* 0x0000000000567805 */ /* 0x000fe2000001ff00 */
[----:B-1----:R-:W-:Y:S06]  /*1e40*/  @!P0 BRA `(.L_x_18) ;  /* 0x0000001000888947 */ /* 0x002fec0003800000 */
[----:B------:R-:W-:-:S06]  /*1e50*/  UISETP.NE.AND UP0, UPT, UR23, 0x3, UPT ;  /* 0x000000031700788c */ /* 0x000fcc000bf05270 */
[----:B------:R-:W-:-:S13]  /*1e60*/  PLOP3.LUT P1, PT, PT, PT, UP0, 0x80, 0x0 ;  /* 0x000000000000781c */ /* 0x000fda0003f2f008 */
[----:B------:R-:W-:Y:S05]  /*1e70*/  @!P1 BRA `(.L_x_19) ;  /* 0x0000000000049947 */ /* 0x000fea0003800000 */
[----:B------:R-:W-:Y:S01]  /*1e80*/  BPT.TRAP 0x1 ;  /* 0x000000040000795c */ /* 0x000fe20000300000 */
.L_x_19:
[----:B------:R-:W-:Y:S01]  /*1e90*/  ULEA UR6, UR5, UR10, 0x3 ;  /* 0x0000000a05067291 */ /* 0x000fe2000f8e183f */
[----:B------:R-:W-:-:S05]  /*1ea0*/  IMAD.U32 R0, RZ, RZ, UR4 ;  /* 0x00000004ff007e24 */ /* 0x000fca000f8e00ff */
[----:B------:R-:W-:-:S04]  /*1eb0*/  SHF.L.U32 R0, R0, 0x1f, RZ ;  /* 0x0000001f00007819 */ /* 0x000fc800000006ff */
[----:B------:R0:W1:Y:S01]  /*1ec0*/  SYNCS.PHASECHK.TRANS64.TRYWAIT P0, [UR6], R0 ;  /* 0x00000000ff0075a7 */ /* 0x0000620008000146 */
[----:B------:R-:W-:Y:S05]  /*1ed0*/  @!P1 BRA `(.L_x_20) ;  /* 0x0000000000049947 */ /* 0x000fea0003800000 */
[----:B------:R-:W-:Y:S01]  /*1ee0*/  BPT.TRAP 0x1 ;  /* 0x000000040000795c */ /* 0x000fe20000300000 */
.L_x_20:
[----:B-1----:R-:W-:Y:S05]  /*1ef0*/  @P0 BRA `(.L_x_21) ;  /* 0x0000000000080947 */ /* 0x002fea0003800000 */
[----:B------:R-:W1:Y:S02]  /*1f00*/  SYNCS.PHASECHK.TRANS64.TRYWAIT P0, [UR6], R0 ;  /* 0x00000000ff0075a7 */ /* 0x000e640008000146 */
[----:B-1----:R-:W-:Y:S05]  /*1f10*/  @!P0 BRA `(.L_x_22) ;  /* 0x000000e800c08947 */ /* 0x002fea0003800000 */
.L_x_21:
[----:B------:R-:W-:Y:S01]  /*1f20*/  UIADD3 UR6, UR10, 0x24180, URZ ;  /* 0x000241800a067890 */ /* 0x000fe2000fffe03f */
[----:B------:R-:W-:Y:S01]  /*1f30*/  WARPGROUP.ARRIVE ;  /* 0x00000000000079c5 */ /* 0x000fe20000000000 */
[----:B------:R-:W-:Y:S01]  /*1f40*/  ULOP3.LUT UR7, UR11, 0x10000, URZ, 0xfc, !UPT ;  /* 0x000100000b077892 */ /* 0x000fe2000f8efc3f */
[----:B------:R2:W-:Y:S01]  /*1f50*/  STL [R1+0x74], RZ ;  /* 0x000074ff01007387 */ /* 0x0005e20000100800 */
[----:B------:R-:W-:Y:S01]  /*1f60*/  USHF.R.U32.HI UR6, URZ, 0x4, UR6 ;  /* 0x000000043f067899 */ /* 0x000fe20008011606 */
[----:B01----:R-:W-:Y:S01]  /*1f70*/  IMAD.MOV.U32 R0, RZ, RZ, RZ ;  /* 0x000000ffff007224 */ /* 0x003fe200078e00ff */
[----:B------:R-:W-:Y:S01]  /*1f80*/  ULEA UR7, UR5, UR7, 0xa ;  /* 0x0000000705077291 */ /* 0x000fe2000f8e503f */
[----:B------:R2:W-:Y:S01]  /*1f90*/  STL [R1+0x70], RZ ;  /* 0x000070ff01007387 */ /* 0x0005e20000100800 */
[----:B------:R-:W-:Y:S01]  /*1fa0*/  ULOP3.LUT UR6, UR6, 0x3fff, URZ, 0xc0, !UPT ;  /* 0x00003fff06067892 */ /* 0x000fe2000f8ec03f */
[----:B------:R-:W-:Y:S01]  /*1fb0*/  CS2R R2, SRZ ;  /* 0x0000000000027805 */ /* 0x000fe2000001ff00 */
[----:B------:R-:W-:Y:S01]  /*1fc0*/  UMOV UR17, 0x80000020 ;  /* 0x8000002000117882 */ /* 0x000fe20000000000 */
[----:B------:R-:W-:Y:S01]  /*1fd0*/  UMOV UR19, 0x80000020 ;  /* 0x8000002000137882 */ /* 0x000fe20000000000 */
[----:B------:R-:W-:Y:S01]  /*1fe0*/  ULOP3.LUT UR6, UR6, 0x10000, URZ, 0xfc, !UPT ;  /* 0x0001000006067892 */ /* 0x000fe2000f8efc3f */
[----:B------:R2:W-:Y:S01]  /*1ff0*/  STL [R1+0x6c], RZ ;  /* 0x00006cff01007387 */ /* 0x0005e20000100800 */
[----:B------:R-:W-:Y:S01]  /*2000*/  UMOV UR16, UR7 ;  /* 0x0000000700107c82 */ /* 0x000fe20008000000 */
[----:B------:R-:W-:Y:S01]  /*2010*/  CS2R R4, SRZ ;  /* 0x0000000000047805 */ /* 0x000fe2000001ff00 */
[----:B------:R-:W-:Y:S01]  /*2020*/  ULEA UR8, UR5, UR6, 0x9 ;  /* 0x0000000605087291 */ /* 0x000fe2000f8e483f */
[----:B------:R2:W-:Y:S01]  /*2030*/  STL [R1+0x68], RZ ;  /* 0x000068ff01007387 */ /* 0x0005e20000100800 */
[----:B------:R-:W-:Y:S01]  /*2040*/  CS2R R6, SRZ ;  /* 0x0000000000067805 */ /* 0x000fe2000001ff00 */
[----:B------:R-:W-:Y:S01]  /*2050*/  UMOV UR6, 0x2 ;  /* 0x0000000200067882 */ /* 0x000fe20000000000 */
[----:B------:R-:W-:Y:S01]  /*2060*/  CS2R R8, SRZ ;  /* 0x0000000000087805 */ /* 0x000fe2000001ff00 */
[----:B------:R2:W-:Y:S01]  /*2070*/  STL [R1+0x64], RZ ;  /* 0x000064ff01007387 */ /* 0x0005e20000100800 */
[----:B------:R-:W-:Y:S01]  /*2080*/  CS2R R10, SRZ ;  /* 0x00000000000a7805 */ /* 0x000fe2000001ff00 */
[----:B------:R-:W-:Y:S01]  /*2090*/  UMOV UR18, UR8 ;  /* 0x0000000800127c82 */ /* 0x000fe20008000000 */
[----:B------:R-:W-:Y:S01]  /*20a0*/  CS2R R12, SRZ ;  /* 0x00000000000c7805 */ /* 0x000fe2000001ff00 */
[----:B------:R-:W-:Y:S01]  /*20b0*/  QGMMA.64x128x32.F32.E5M2.E5M2 R88, gdesc[UR16], RZ, !UPT ;  /* 0x01e00000105879f3 */ /* 0x000fe2000c7038ff */
[----:B------:R-:W-:Y:S01]  /*20c0*/  UIADD3 UR16, UR7, 0x200, URZ ;  /* 0x0000020007107890 */ /* 0x000fe2000fffe03f */
[----:B------:R2:W-:Y:S01]  /*20d0*/  STL [R1+0x60], RZ ;  /* 0x000060ff01007387 */ /* 0x0005e20000100800 */
[----:B------:R-:W-:Y:S01]  /*20e0*/  UMOV UR17, 0x80000020 ;  /* 0x8000002000117882 */ /* 0x000fe20000000000 */
[----:B------:R-:W-:-:S02]  /*20f0*/  CS2R R14, SRZ ;  /* 0x00000000000e7805 */ /* 0x000fc4000001ff00 */
[----:B------:R-:W-:Y:S01]  /*2100*/  CS2R R16, SRZ ;  /* 0x0000000000107805 */ /* 0x000fe2000001ff00 */
[----:B------:R2:W-:Y:S01]  /*2110*/  STL [R1+0x5c], RZ ;  /* 0x00005cff01007387 */ /* 0x0005e20000100800 */
[----:B------:R-:W-:Y:S02]  /*2120*/  CS2R R18, SRZ ;  /* 0x0000000000127805 */ /* 0x000fe4000001ff00 */
[----:B------:R-:W-:Y:S02]  /*2130*/  CS2R R20, SRZ ;  /* 0x0000000000147805 */ /* 0x000fe4000001ff00 */
[----:B------:R-:W-:Y:S01]  /*2140*/  CS2R R22, SRZ ;  /* 0x0000000000167805 */ /* 0x000fe2000001ff00 */
[----:B------:R2:W-:Y:S01]  /*2150*/  STL [R1+0x58], RZ ;  /* 0x000058ff01007387 */ /* 0x0005e20000100800 */
[----:B------:R-:W-:Y:S01]  /*2160*/  CS2R R152, SRZ ;  /* 0x0000000000987805 */ /* 0x000fe2000001ff00 */
[----:B------:R-:W-:Y:S01]  /*2170*/  QGMMA.64x128x32.F32.E5M2.E5M2 R24, gdesc[UR16], RZ, !UPT ;  /* 0x01e00000101879f3 */ /* 0x000fe2000c7038ff */
[----:B------:R-:W-:Y:S01]  /*2180*/  UIADD3 UR16, UR7, 0x2, URZ ;  /* 0x0000000207107890 */ /* 0x000fe2000fffe03f */
[----:B------:R2:W-:Y:S01]  /*2190*/  STL [R1+0x54], RZ ;  /* 0x000054ff01007387 */ /* 0x0005e20000100800 */
[----:B------:R-:W-:Y:S01]  /*21a0*/  UIADD3 UR18, UR8, 0x2, URZ ;  /* 0x0000000208127890 */ /* 0x000fe2000fffe03f */
[----:B------:R-:W-:Y:S01]  /*21b0*/  CS2R R154, SRZ ;  /* 0x00000000009a7805 */ /* 0x000fe2000001ff00 */
[----:B------:R-:W-:Y:S01]  /*21c0*/  UMOV UR17, 0x80000020 ;  /* 0x8000002000117882 */ /* 0x000fe20000000000 */
        /* <DEDUP_REMOVED lines=9> */
[----:B------:R-:W-:Y:S02]  /*2260*/  CS2R R166, SRZ ;  /* 0x0000000000a67805 */ /* 0x000fe4000001ff00 */
        /* <DEDUP_REMOVED lines=39> */
[----:B------:R-:W-:-:S03]  /*24e0*/  IMAD.MOV.U32 R226, RZ, RZ, RZ ;  /* 0x000000ffffe27224 */ /* 0x000fc600078e00ff */
[----:B------:R2:W-:Y:S04]  /*24f0*/  STL [R1+0x1c], RZ ;  /* 0x00001cff01007387 */ /* 0x0005e80000100800 */
[----:B------:R2:W-:Y:S04]  /*2500*/  STL [R1+0x18], RZ ;  /* 0x000018ff01007387 */ /* 0x0005e80000100800 */
[----:B------:R2:W-:Y:S04]  /*2510*/  STL [R1+0x14], RZ ;  /* 0x000014ff01007387 */ /* 0x0005e80000100800 */
[----:B------:R2:W-:Y:S04]  /*2520*/  STL [R1+0x10], RZ ;  /* 0x000010ff01007387 */ /* 0x0005e80000100800 */
[----:B------:R2:W-:Y:S04]  /*2530*/  STL [R1+0xc], RZ ;  /* 0x00000cff01007387 */ /* 0x0005e80000100800 */
[----:B------:R2:W-:Y:S04]  /*2540*/  STL [R1+0x8], RZ ;  /* 0x000008ff01007387 */ /* 0x0005e80000100800 */
[----:B------:R2:W-:Y:S04]  /*2550*/  STL [R1+0x4], RZ ;  /* 0x000004ff01007387 */ /* 0x0005e80000100800 */
[----:B------:R2:W-:Y:S01]  /*2560*/  STL [R1], RZ ;  /* 0x000000ff01007387 */ /* 0x0005e20000100800 */
[----:B------:R-:W-:Y:S01]  /*2570*/  QGMMA.64x128x32.F32.E5M2.E5M2 R88, gdesc[UR16], R88 ;  /* 0x01e00000105879f3 */ /* 0x000fe20008703858 */
[----:B------:R-:W-:Y:S01]  /*2580*/  UIADD3 UR16, UR7, 0x202, URZ ;  /* 0x0000020207107890 */ /* 0x000fe2000fffe03f */
[----:B------:R-:W-:-:S02]  /*2590*/  UMOV UR17, 0x80000020 ;  /* 0x8000002000117882 */ /* 0x000fc40000000000 */
[----:B------:R-:W-:Y:S02]  /*25a0*/  ULDC UR7, c[0x0][0x50c] ;  /* 0x0001430000077ab9 */ /* 0x000fe40000000800 */
[----:B------:R-:W-:-:S04]  /*25b0*/  UISETP.NE.AND UP0, UPT, UR7, 0x2, UPT ;  /* 0x000000020700788c */ /* 0x000fc8000bf05270 */
[----:B------:R-:W-:Y:S02]  /*25c0*/  USEL UR7, URZ, 0x1, UP0 ;  /* 0x000000013f077887 */ /* 0x000fe40008000000 */
[----:B------:R-:W-:Y:S04]  /*25d0*/  QGMMA.64x128x32.F32.E5M2.E5M2 R24, gdesc[UR16], R24, gsb0 ;  /* 0x01e00000101879f3 */ /* 0x000fe80008003818 */
[----:B------:R-:W-:-:S13]  /*25e0*/  ISETP.NE.AND P0, PT, RZ, UR7, PT ;  /* 0x00000007ff007c0c */ /* 0x000fda000bf05270 */
[----:B--2---:R-:W-:Y:S05]  /*25f0*/  @!P0 BRA `(.L_x_23) ;  /* 0x0000000800808947 */ /* 0x004fea0003800000 */
[----:B------:R-:W-:Y:S02]  /*2600*/  WARPGROUP.DEPBAR.LE gsb0, 0x0 ;  /* 0x00008000000079c5 */ /* 0x000fe40000010000 */
[----:B------:R-:W-:-:S01]  /*2610*/  FADD R227, RZ, R58 ;  /* 0x0000003affe37221 */ /* 0x000fc20000000000 */
[----:B------:R-:W-:Y:S01]  /*2620*/  FADD R226, RZ, R88 ;  /* 0x00000058ffe27221 */ /* 0x000fe20000000000 */
[----:B------:R-:W-:-:S01]  /*2630*/  FADD R225, RZ, R89 ;  /* 0x00000059ffe17221 */ /* 0x000fc20000000000 */
[----:B------:R-:W-:Y:S01]  /*2640*/  FADD R224, RZ, R90 ;  /* 0x0000005affe07221 */ /* 0x000fe20000000000 */
[----:B------:R-:W-:-:S01]  /*2650*/  FADD R223, RZ, R91 ;  /* 0x0000005bffdf7221 */ /* 0x000fc20000000000 */
[----:B------:R0:W-:Y:S01]  /*2660*/  STL [R1], R227 ;  /* 0x000000e301007387 */ /* 0x0001e20000100800 */
[----:B------:R-:W-:-:S01]  /*2670*/  FADD R222, RZ, R92 ;  /* 0x0000005cffde7221 */ /* 0x000fc20000000000 */
[----:B------:R-:W-:Y:S01]  /*2680*/  FADD R221, RZ, R93 ;  /* 0x0000005dffdd7221 */ /* 0x000fe20000000000 */
[----:B------:R-:W-:-:S01]  /*2690*/  FADD R220, RZ, R94 ;  /* 0x0000005effdc7221 */ /* 0x000fc20000000000 */
[----:B------:R-:W-:Y:S01]  /*26a0*/  FADD R219, RZ, R95 ;  /* 0x0000005fffdb7221 */ /* 0x000fe20000000000 */
[----:B------:R-:W-:-:S01]  /*26b0*/  FADD R218, RZ, R96 ;  /* 0x00000060ffda7221 */ /* 0x000fc20000000000 */
[----:B------:R-:W-:Y:S01]  /*26c0*/  FADD R217, RZ, R97 ;  /* 0x00000061ffd97221 */ /* 0x000fe20000000000 */
[----:B------:R-:W-:-:S01]  /*26d0*/  FADD R216, RZ, R98 ;  /* 0x00000062ffd87221 */ /* 0x000fc20000000000 */
[----:B------:R-:W-:Y:S01]  /*26e0*/  FADD R215, RZ, R99 ;  /* 0x00000063ffd77221 */ /* 0x000fe20000000000 */
[----:B------:R-:W-:-:S01]  /*26f0*/  FADD R214, RZ, R100 ;  /* 0x00000064ffd67221 */ /* 0x000fc20000000000 */
[----:B0-----:R-:W-:Y:S01]  /*2700*/  FADD R227, RZ, R59 ;  /* 0x0000003bffe37221 */ /* 0x001fe20000000000 */
[----:B------:R-:W-:-:S01]  /*2710*/  FADD R213, RZ, R101 ;  /* 0x00000065ffd57221 */ /* 0x000fc20000000000 */
[----:B------:R-:W-:Y:S01]  /*2720*/  FADD R212, RZ, R102 ;  /* 0x00000066ffd47221 */ /* 0x000fe20000000000 */
[----:B------:R-:W-:-:S01]  /*2730*/  FADD R211, RZ, R103 ;  /* 0x00000067ffd37221 */ /* 0x000fc20000000000 */
[----:B------:R-:W-:Y:S01]  /*2740*/  FADD R210, RZ, R104 ;  /* 0x00000068ffd27221 */ /* 0x000fe20000000000 */
[----:B------:R0:W-:Y:S01]  /*2750*/  STL [R1+0x4], R227 ;  /* 0x000004e301007387 */ /* 0x0001e20000100800 */
        /* <DEDUP_REMOVED lines=93> */
[----:B------:R-:W-:Y:S01]  /*2d30*/  UMOV UR6, URZ ;  /* 0x0000003f00067c82 */ /* 0x000fe20008000000 */
[----:B0-----:R-:W-:-:S05]  /*2d40*/  FADD R227, RZ, R66 ;  /* 0x00000042ffe37221 */ /* 0x001fca0000000000 */
[----:B------:R0:W-:Y:S02]  /*2d50*/  STL [R1+0x20], R227 ;  /* 0x000020e301007387 */ /* 0x0001e40000100800 */
        /* <DEDUP_REMOVED lines=42> */
.L_x_23:
[----:B------:R-:W-:-:S04]  /*3000*/  UIADD3 UR12, UR5, 0x1, URZ ;  /* 0x00000001050c7890 */ /* 0x000fc8000fffe03f */
[----:B------:R-:W-:-:S04]  /*3010*/  UISETP.NE.AND UP0, UPT, UR12, 0x9, UPT ;  /* 0x000000090c00788c */ /* 0x000fc8000bf05270 */
[----:B------:R-:W-:Y:S02]  /*3020*/  USEL UR8, URZ, 0x1, UP0 ;  /* 0x000000013f087887 */ /* 0x000fe40008000000 */
[----:B------:R-:W-:Y:S02]  /*3030*/  USEL UR12, UR12, URZ, UP0 ;  /* 0x0000003f0c0c7287 */ /* 0x000fe40008000000 */
[----:B------:R-:W-:-:S06]  /*3040*/  ULOP3.LUT UR8, UR4, UR8, URZ, 0x3c, !UPT ;  /* 0x0000000804087292 */ /* 0x000fcc000f8e3c3f */
[----:B0-----:R-:W-:Y:S01]  /*3050*/  IMAD.U32 R227, RZ, RZ, UR8 ;  /* 0x00000008ffe37e24 */ /* 0x001fe2000f8e00ff */
[----:B------:R-:W-:-:S06]  /*3060*/  UMOV UR8, 0x1 ;  /* 0x0000000100087882 */ /* 0x000fcc0000000000 */
.L_x_18:
[----:B------:R-:W-:-:S04]  /*3070*/  UISETP.LT.AND UP0, UPT, UR9, 0x1, UPT ;  /* 0x000000010900788c */ /* 0x000fc8000bf01270 */
[----:B------:R-:W-:-:S04]  /*3080*/  USEL UR16, UR9, 0x1, UP0 ;  /* 0x0000000109107887 */ /* 0x000fc80008000000 */
[----:B------:R-:W-:-:S04]  /*3090*/  UIADD3 UR16, UR9, -UR16, URZ ;  /* 0x8000001009107290 */ /* 0x000fc8000fffe03f */
[----:B------:R-:W-:-:S06]  /*30a0*/  UISETP.GE.AND UP0, UPT, UR16, 0x1, UPT ;  /* 0x000000011000788c */ /* 0x000fcc000bf06270 */
[----:B------:R-:W-:-:S13]  /*30b0*/  PLOP3.LUT P0, PT, PT, PT, UP0, 0x80, 0x0 ;  /* 0x000000000000781c */ /* 0x000fda0003f0f008 */
[----:B------:R-:W-:Y:S05]  /*30c0*/  @!P0 BRA `(.L_x_24) ;  /* 0x0000001000c48947 */ /* 0x000fea0003800000 */
[----:B------:R-:W-:Y:S01]  /*30d0*/  IMAD.U32 R228, RZ, RZ, UR16 ;  /* 0x00000010ffe47e24 */ /* 0x000fe2000f8e00ff */
[----:B------:R-:W-:Y:S01]  /*30e0*/  UMOV UR24, UR5 ;  /* 0x0000000500187c82 */ /* 0x000fe20008000000 */
[----:B------:R-:W-:-:S05]  /*30f0*/  ULDC UR25, c[0x0][0x50c] ;  /* 0x0001430000197ab9 */ /* 0x000fca0000000800 */
.L_x_32:
[----:B------:R-:W-:-:S06]  /*3100*/  UISETP.NE.AND UP0, UPT, UR23, 0x3, UPT ;  /* 0x000000031700788c */ /* 0x000fcc000bf05270 */
[----:B------:R-:W-:-:S13]  /*3110*/  PLOP3.LUT P1, PT, PT, PT, UP0, 0x80, 0x0 ;  /* 0x000000000000781c */ /* 0x000fda0003f2f008 */
[----:B-1---5:R-:W-:Y:S05]  /*3120*/  @!P1 BRA `(.L_x_25) ;  /* 0x0000000000049947 */ /* 0x022fea0003800000 */
[----:B------:R-:W-:Y:S01]  /*3130*/  BPT.TRAP 0x1 ;  /* 0x000000040000795c */ /* 0x000fe20000300000 */
.L_x_25:
[----:B------:R-:W0:Y:S01]  /*3140*/  S2UR UR16, SR_CgaCtaId ;  /* 0x00000000001079c3 */ /* 0x000e220000008800 */
[----:B------:R-:W-:Y:S01]  /*3150*/  UMOV UR10, 0x400 ;  /* 0x00000400000a7882 */ /* 0x000fe20000000000 */
[----:B------:R-:W-:Y:S01]  /*3160*/  SHF.L.U32 R229, R227, 0x1f, RZ ;  /* 0x0000001fe3e57819 */ /* 0x000fe200000006ff */
[----:B0-----:R-:W-:-:S04]  /*3170*/  ULEA UR10, UR16, UR10, 0x18 ;  /* 0x0000000a100a7291 */ /* 0x001fc8000f8ec03f */
[----:B------:R-:W-:-:S09]  /*3180*/  ULEA UR16, UR12, UR10, 0x3 ;  /* 0x0000000a0c107291 */ /* 0x000fd2000f8e183f */
[----:B------:R0:W1:Y:S01]  /*3190*/  SYNCS.PHASECHK.TRANS64.TRYWAIT P0, [UR16], R229 ;  /* 0x000000e5ff0075a7 */ /* 0x0000620008000150 */
[----:B------:R-:W-:Y:S05]  /*31a0*/  @!P1 BRA `(.L_x_26) ;  /* 0x0000000000049947 */ /* 0x000fea0003800000 */
[----:B------:R-:W-:Y:S01]  /*31b0*/  BPT.TRAP 0x1 ;  /* 0x000000040000795c */ /* 0x000fe20000300000 */
.L_x_26:
[----:B-1----:R-:W-:Y:S05]  /*31c0*/  @P0 BRA `(.L_x_27) ;  /* 0x0000000000080947 */ /* 0x002fea0003800000 */
[----:B------:R-:W1:Y:S02]  /*31d0*/  SYNCS.PHASECHK.TRANS64.TRYWAIT P0, [UR16], R229 ;  /* 0x000000e5ff0075a7 */ /* 0x000e640008000150 */
[----:B-1----:R-:W-:Y:S05]  /*31e0*/  @!P0 BRA `(.L_x_28) ;  /* 0x000000d800248947 */ /* 0x002fea0003800000 */
.L_x_27:
[----:B------:R-:W-:Y:S01]  /*31f0*/  UIADD3 UR16, UR10, 0x24180, URZ ;  /* 0x000241800a107890 */ /* 0x000fe2000fffe03f */
[----:B------:R-:W-:Y:S01]  /*3200*/  WARPGROUP.ARRIVE ;  /* 0x00000000000079c5 */ /* 0x000fe20000000000 */
[----:B------:R-:W-:Y:S02]  /*3210*/  UISETP.NE.AND UP0, UPT, UR7, URZ, UPT ;  /* 0x0000003f0700728c */ /* 0x000fe4000bf05270 */
[----:B------:R-:W-:Y:S02]  /*3220*/  USHF.R.U32.HI UR16, URZ, 0x4, UR16 ;  /* 0x000000043f107899 */ /* 0x000fe40008011610 */
[----:B------:R-:W-:Y:S02]  /*3230*/  USEL UR8, UR8, URZ, !UP0 ;  /* 0x0000003f08087287 */ /* 0x000fe4000c000000 */
[----:B------:R-:W-:Y:S02]  /*3240*/  ULOP3.LUT UR16, UR16, 0x3fff, URZ, 0xc0, !UPT ;  /* 0x00003fff10107892 */ /* 0x000fe4000f8ec03f */
[----:B------:R-:W-:-:S02]  /*3250*/  UISETP.NE.U32.AND UP0, UPT, UR8, URZ, UPT ;  /* 0x0000003f0800728c */ /* 0x000fc4000bf05070 */
[----:B------:R-:W-:Y:S02]  /*3260*/  ULOP3.LUT UR7, UR11, 0x10000, URZ, 0xfc, !UPT ;  /* 0x000100000b077892 */ /* 0x000fe4000f8efc3f */
[----:B------:R-:W-:Y:S02]  /*3270*/  ULOP3.LUT UR8, UR16, 0x10000, URZ, 0xfc, !UPT ;  /* 0x0001000010087892 */ /* 0x000fe4000f8efc3f */
[----:B------:R-:W-:Y:S02]  /*3280*/  ULEA UR7, UR12, UR7, 0xa ;  /* 0x000000070c077291 */ /* 0x000fe4000f8e503f */
[----:B------:R-:W-:Y:S01]  /*3290*/  ULEA UR8, UR12, UR8, 0x9 ;  /* 0x000000080c087291 */ /* 0x000fe2000f8e483f */
[----:B------:R-:W-:Y:S01]  /*32a0*/  UMOV UR17, 0x80000020 ;  /* 0x8000002000117882 */ /* 0x000fe20000000000 */
[----:B------:R-:W-:Y:S01]  /*32b0*/  UMOV UR19, 0x80000020 ;  /* 0x8000002000137882 */ /* 0x000fe20000000000 */
[----:B------:R-:W-:Y:S02]  /*32c0*/  UIADD3 UR6, UR6, 0x2, URZ ;  /* 0x0000000206067890 */ /* 0x000fe4000fffe03f */
[----:B------:R-:W-:-:S02]  /*32d0*/  UMOV UR16, UR7 ;  /* 0x0000000700107c82 */ /* 0x000fc40008000000 */
[----:B------:R-:W-:Y:S02]  /*32e0*/  UMOV UR18, UR8 ;  /* 0x0000000800127c82 */ /* 0x000fe40008000000 */
[----:B------:R-:W-:Y:S01]  /*32f0*/  QGMMA.64x128x32.F32.E5M2.E5M2 R88, gdesc[UR16], R88, UP0 ;  /* 0x01e00000105879f3 */ /* 0x000fe2000bf03858 */
[----:B------:R-:W-:Y:S01]  /*3300*/  UIADD3 UR16, UR7, 0x200, URZ ;  /* 0x0000020007107890 */ /* 0x000fe2000fffe03f */
[----:B------:R-:W-:-:S10]  /*3310*/  UMOV UR17, 0x80000020 ;  /* 0x8000002000117882 */ /* 0x000fd40000000000 */
[----:B------:R-:W-:Y:S01]  /*3320*/  QGMMA.64x128x32.F32.E5M2.E5M2 R24, gdesc[UR16], R24, UP0 ;  /* 0x01e00000101879f3 */ /* 0x000fe2000bf03818 */
[----:B------:R-:W-:Y:S02]  /*3330*/  UIADD3 UR16, UR7, 0x2, URZ ;  /* 0x0000000207107890 */ /* 0x000fe4000fffe03f */
[----:B------:R-:W-:Y:S01]  /*3340*/  UIADD3 UR18, UR8, 0x2, URZ ;  /* 0x0000000208127890 */ /* 0x000fe2000fffe03f */
[----:B------:R-:W-:Y:S01]  /*3350*/  UMOV UR17, 0x80000020 ;  /* 0x8000002000117882 */ /* 0x000fe20000000000 */
[----:B------:R-:W-:Y:S01]  /*3360*/  UMOV UR19, 0x80000020 ;  /* 0x8000002000137882 */ /* 0x000fe20000000000 */
[----:B------:R-:W-:-:S06]  /*3370*/  UISETP.NE.AND UP0, UPT, UR6, UR25, UPT ;  /* 0x000000190600728c */ /* 0x000fcc000bf05270 */
[----:B------:R-:W-:Y:S01]  /*3380*/  QGMMA.64x128x32.F32.E5M2.E5M2 R88, gdesc[UR16], R88 ;  /* 0x01e00000105879f3 */ /* 0x000fe20008703858 */
[----:B------:R-:W-:Y:S01]  /*3390*/  UIADD3 UR16, UR7, 0x202, URZ ;  /* 0x0000020207107890 */ /* 0x000fe2000fffe03f */
[----:B------:R-:W-:Y:S01]  /*33a0*/  UMOV UR17, 0x80000020 ;  /* 0x8000002000117882 */ /* 0x000fe20000000000 */
[----:B------:R-:W-:-:S06]  /*33b0*/  USEL UR7, URZ, 0x1, UP0 ;  /* 0x000000013f077887 */ /* 0x000fcc0008000000 */
[----:B------:R-:W-:-:S03]  /*33c0*/  ISETP.NE.AND P0, PT, RZ, UR7, PT ;  /* 0x00000007ff007c0c */ /* 0x000fc6000bf05270 */
[----:B------:R-:W-:Y:S03]  /*33d0*/  QGMMA.64x128x32.F32.E5M2.E5M2 R24, gdesc[UR16], R24, gsb0 ;  /* 0x01e00000101879f3 */ /* 0x000fe60008003818 */
[----:B------:R-:W-:-:S07]  /*33e0*/  WARPGROUP.DEPBAR.LE gsb0, 0x1 ;  /* 0x00008000000079c5 */ /* 0x000fce0000010100 */
[----:B------:R-:W-:Y:S05]  /*33f0*/  @!P0 BRA `(.L_x_29) ;  /* 0x0000000c00808947 */ /* 0x000fea0003800000 */
[----:B------:R-:W-:Y:S02]  /*3400*/  WARPGROUP.DEPBAR.LE gsb0, 0x0 ;  /* 0x00008000000079c5 */ /* 0x000fe40000010000 */
[----:B------:R-:W-:-:S01]  /*3410*/  FADD R226, R88, R226 ;  /* 0x000000e258e27221 */ /* 0x000fc20000000000 */
[----:B------:R-:W-:Y:S01]  /*3420*/  FADD R225, R89, R225 ;  /* 0x000000e159e17221 */ /* 0x000fe20000000000 */
[----:B------:R1:W-:Y:S01]  /*3430*/  STL [R1+0x90], R227 ;  /* 0x000090e301007387 */ /* 0x0003e20000100800 */
[----:B------:R-:W-:-:S01]  /*3440*/  FADD R224, R90, R224 ;  /* 0x000000e05ae07221 */ /* 0x000fc20000000000 */
[----:B------:R-:W-:Y:S01]  /*3450*/  FADD R223, R91, R223 ;  /* 0x000000df5bdf7221 */ /* 0x000fe20000000000 */
[----:B------:R-:W-:-:S01]  /*3460*/  FADD R222, R92, R222 ;  /* 0x000000de5cde7221 */ /* 0x000fc20000000000 */
[----:B------:R-:W-:Y:S01]  /*3470*/  FADD R221, R93, R221 ;  /* 0x000000dd5ddd7221 */ /* 0x000fe20000000000 */
[----:B-1----:R-:W2:Y:S04]  /*3480*/  LDL.LU R227, [R1+0x30] ;  /* 0x0000300001e37983 */ /* 0x002ea80000300800 */
[----:B------:R1:W-:Y:S01]  /*3490*/  STL [R1+0x94], R226 ;  /* 0x000094e201007387 */ /* 0x0003e20000100800 */
[----:B------:R-:W-:-:S01]  /*34a0*/  FADD R220, R94, R220 ;  /* 0x000000dc5edc7221 */ /* 0x000fc20000000000 */
[----:B------:R-:W-:-:S02]  /*34b0*/  FADD R219, R95, R219 ;  /* 0x000000db5fdb7221 */ /* 0x000fc40000000000 */
[----:B-1----:R-:W3:Y:S04]  /*34c0*/  LDL.LU R226, [R1+0x2c] ;  /* 0x00002c0001e27983 */ /* 0x002ee80000300800 */
[----:B------:R1:W-:Y:S01]  /*34d0*/  STL [R1+0x98], R225 ;  /* 0x000098e101007387 */ /* 0x0003e20000100800 */
[----:B------:R-:W-:-:S03]  /*34e0*/  FADD R218, R96, R218 ;  /* 0x000000da60da7221 */ /* 0x000fc60000000000 */
[----:B-1----:R-:W4:Y:S04]  /*34f0*/  LDL.LU R225, [R1+0x28] ;  /* 0x0000280001e17983 */ /* 0x002f280000300800 */
        /* <DEDUP_REMOVED lines=9> */
[----:B------:R1:W-:Y:S04]  /*3590*/  STL [R1+0xa8], R221 ;  /* 0x0000a8dd01007387 */ /* 0x0003e80000100800 */
        /* <DEDUP_REMOVED lines=12> */
[----:B-1----:R-:W4:Y:S01]  /*3660*/  LDL.LU R215, [R1] ;  /* 0x0000000001d77983 */ /* 0x002f220000300800 */
[----:B------:R-:W-:-:S01]  /*3670*/  FADD R214, R100, R214 ;  /* 0x000000d664d67221 */ /* 0x000fc20000000000 */
[----:B------:R-:W-:Y:S01]  /*3680*/  FADD R213, R101, R213 ;  /* 0x000000d565d57221 */ /* 0x000fe20000000000 */
[----:B------:R-:W-:-:S01]  /*3690*/  FADD R212, R102, R212 ;  /* 0x000000d466d47221 */ /* 0x000fc20000000000 */
[----:B------:R-:W-:Y:S01]  /*36a0*/  FADD R211, R103, R211 ;  /* 0x000000d367d37221 */ /* 0x000fe20000000000 */
[----:B------:R-:W-:-:S01]  /*36b0*/  FADD R210, R104, R210 ;  /* 0x000000d268d27221 */ /* 0x000fc20000000000 */
[----:B------:R-:W-:Y:S01]  /*36c0*/  STL [R1+0xc4], R214 ;  /* 0x0000c4d601007387 */ /* 0x000fe20000100800 */
        /* <DEDUP_REMOVED lines=11> */
[----:B------:R1:W-:Y:S01]  /*3780*/  STL [R1+0xd0], R211 ;  /* 0x0000d0d301007387 */ /* 0x0003e20000100800 */
[----:B------:R-:W-:-:S01]  /*3790*/  FADD R200, R114, R200 ;  /* 0x000000c872c87221 */ /* 0x000fc20000000000 */
[----:B------:R-:W-:Y:S01]  /*37a0*/  FADD R199, R115, R199 ;  /* 0x000000c773c77221 */ /* 0x000fe20000000000 */
        /* <DEDUP_REMOVED lines=69> */
[----:B-----5:R-:W-:Y:S01]  /*3c00*/  FADD R0, R57, R0 ;  /* 0x0000000039007221 */ /* 0x020fe20000000000 */
[----:B--2---:R-:W-:-:S01]  /*3c10*/  FADD R227, R70, R227 ;  /* 0x000000e346e37221 */ /* 0x004fc20000000000 */
[----:B---3--:R-:W-:Y:S01]  /*3c20*/  FADD R226, R69, R226 ;  /* 0x000000e245e27221 */ /* 0x008fe20000000000 */
[----:B----4-:R-:W-:-:S01]  /*3c30*/  FADD R225, R68, R225 ;  /* 0x000000e144e17221 */ /* 0x010fc20000000000 */
        /* <DEDUP_REMOVED lines=9> */
[----:B------:R-:W-:-:S05]  /*3cd0*/  FADD R215, R58, R215 ;  /* 0x000000d73ad77221 */ /* 0x000fca0000000000 */
[----:B------:R2:W-:Y:S04]  /*3ce0*/  STL [R1], R215 ;  /* 0x000000d701007387 */ /* 0x0005e80000100800 */
[----:B------:R3:W-:Y:S04]  /*3cf0*/  STL [R1+0x4], R216 ;  /* 0x000004d801007387 */ /* 0x0007e80000100800 */
        /* <DEDUP_REMOVED lines=8> */
[----:B-1----:R-:W4:Y:S04]  /*3d80*/  LDL.LU R211, [R1+0x34] ;  /* 0x0000340001d37983 */ /* 0x002f280000300800 */
[----:B------:R1:W-:Y:S04]  /*3d90*/  STL [R1+0x28], R225 ;  /* 0x000028e101007387 */ /* 0x0003e80000100800 */
[----:B------:R-:W4:Y:S04]  /*3da0*/  LDL.LU R212, [R1+0x38] ;  /* 0x0000380001d47983 */ /* 0x000f280000300800 */
[----:B------:R1:W-:Y:S04]  /*3db0*/  STL [R1+0x2c], R226 ;  /* 0x00002ce201007387 */ /* 0x0003e80000100800 */
[----:B------:R-:W4:Y:S04]  /*3dc0*/  LDL.LU R213, [R1+0x3c] ;  /* 0x00003c0001d57983 */ /* 0x000f280000300800 */
[----:B------:R1:W-:Y:S04]  /*3dd0*/  STL [R1+0x30], R227 ;  /* 0x000030e301007387 */ /* 0x0003e80000100800 */
[----:B------:R-:W4:Y:S04]  /*3de0*/  LDL.LU R214, [R1+0x40] ;  /* 0x0000400001d67983 */ /* 0x000f280000300800 */
[----:B--2---:R-:W2:Y:S04]  /*3df0*/  LDL.LU R215, [R1+0x44] ;  /* 0x0000440001d77983 */ /* 0x004ea80000300800 */
[----:B---3--:R-:W3:Y:S04]  /*3e00*/  LDL.LU R216, [R1+0x48] ;  /* 0x0000480001d87983 */ /* 0x008ee80000300800 */
[----:B----4-:R-:W4:Y:S04]  /*3e10*/  LDL.LU R217, [R1+0x4c] ;  /* 0x00004c0001d97983 */ /* 0x010f280000300800 */
[----:B0-----:R-:W4:Y:S04]  /*3e20*/  LDL.LU R218, [R1+0x50] ;  /* 0x0000500001da7983 */ /* 0x001f280000300800 */
[----:B------:R-:W4:Y:S04]  /*3e30*/  LDL.LU R219, [R1+0x54] ;  /* 0x0000540001db7983 */ /* 0x000f280000300800 */
[----:B------:R-:W4:Y:S04]  /*3e40*/  LDL.LU R220, [R1+0x58] ;  /* 0x0000580001dc7983 */ /* 0x000f280000300800 */
[----:B------:R-:W4:Y:S04]  /*3e50*/  LDL.LU R221, [R1+0x5c] ;  /* 0x00005c0001dd7983 */ /* 0x000f280000300800 */
[----:B------:R-:W4:Y:S04]  /*3e60*/  LDL.LU R222, [R1+0x60] ;  /* 0x0000600001de7983 */ /* 0x000f280000300800 */
[----:B------:R-:W4:Y:S04]  /*3e70*/  LDL.LU R223, [R1+0x64] ;  /* 0x0000640001df7983 */ /* 0x000f280000300800 */
[----:B------:R-:W4:Y:S04]  /*3e80*/  LDL.LU R224, [R1+0x68] ;  /* 0x0000680001e07983 */ /* 0x000f280000300800 */
[----:B-1----:R-:W4:Y:S04]  /*3e90*/  LDL.LU R225, [R1+0x6c] ;  /* 0x00006c0001e17983 */ /* 0x002f280000300800 */
[----:B------:R-:W4:Y:S04]  /*3ea0*/  LDL.LU R226, [R1+0x70] ;  /* 0x0000700001e27983 */ /* 0x000f280000300800 */
[----:B------:R-:W4:Y:S01]  /*3eb0*/  LDL.LU R227, [R1+0x74] ;  /* 0x0000740001e37983 */ /* 0x000f220000300800 */
[----:B------:R-:W-:-:S05]  /*3ec0*/  FADD R211, R71, R211 ;  /* 0x000000d347d37221 */ /* 0x000fca0000000000 */
[----:B------:R0:W-:Y:S01]  /*3ed0*/  STL [R1+0x34], R211 ;  /* 0x000034d301007387 */ /* 0x0001e20000100800 */
[----:B------:R-:W-:-:S03]  /*3ee0*/  FADD R212, R72, R212 ;  /* 0x000000d448d47221 */ /* 0x000fc60000000000 */
[----:B0-----:R1:W5:Y:S01]  /*3ef0*/  LDL.LU R211, [R1+0xd0] ;  /* 0x0000d00001d37983 */ /* 0x0013620000300800 */
[----:B------:R-:W-:-:S03]  /*3f00*/  FADD R213, R73, R213 ;  /* 0x000000d549d57221 */ /* 0x000fc60000000000 */
[----:B------:R0:W-:Y:S01]  /*3f10*/  STL [R1+0x38], R212 ;  /* 0x000038d401007387 */ /* 0x0001e20000100800 */
[----:B------:R-:W-:-:S01]  /*3f20*/  FADD R214, R74, R214 ;  /* 0x000000d64ad67221 */ /* 0x000fc20000000000 */
[----:B--2---:R-:W-:Y:S02]  /*3f30*/  FADD R215, R75, R215 ;  /* 0x000000d74bd77221 */ /* 0x004fe40000000000 */
[----:B0-----:R1:W5:Y:S01]  /*3f40*/  LDL.LU R212, [R1+0xcc] ;  /* 0x0000cc0001d47983 */ /* 0x0013620000300800 */
[----:B---3--:R-:W-:-:S03]  /*3f50*/  FADD R216, R76, R216 ;  /* 0x000000d84cd87221 */ /* 0x008fc60000000000 */
[----:B------:R0:W-:Y:S01]  /*3f60*/  STL [R1+0x3c], R213 ;  /* 0x00003cd501007387 */ /* 0x0001e20000100800 */
[----:B----4-:R-:W-:-:S03]  /*3f70*/  FADD R217, R77, R217 ;  /* 0x000000d94dd97221 */ /* 0x010fc60000000000 */
[----:B0-----:R1:W5:Y:S01]  /*3f80*/  LDL.LU R213, [R1+0xc8] ;  /* 0x0000c80001d57983 */ /* 0x0013620000300800 */
[----:B------:R-:W-:-:S03]  /*3f90*/  FADD R218, R78, R218 ;  /* 0x000000da4eda7221 */ /* 0x000fc60000000000 */
[----:B------:R0:W-:Y:S01]  /*3fa0*/  STL [R1+0x40], R214 ;  /* 0x000040d601007387 */ /* 0x0001e20000100800 */
[----:B------:R-:W-:-:S01]  /*3fb0*/  FADD R219, R79, R219 ;  /* 0x000000db4fdb7221 */ /* 0x000fc20000000000 */
[----:B------:R-:W-:Y:S02]  /*3fc0*/  FADD R220, R80, R220 ;  /* 0x000000dc50dc7221 */ /* 0x000fe40000000000 */
[----:B0-----:R1:W5:Y:S04]  /*3fd0*/  LDL.LU R214, [R1+0xc4] ;  /* 0x0000c40001d67983 */ /* 0x0013680000300800 */
[----:B------:R0:W-:Y:S01]  /*3fe0*/  STL [R1+0x44], R215 ;  /* 0x000044d701007387 */ /* 0x0001e20000100800 */
[----:B------:R-:W-:-:S01]  /*3ff0*/  FADD R221, R81, R221 ;  /* 0x000000dd51dd7221 */ /* 0x000fc20000000000 */
[----:B------:R-:W-:-:S02]  /*4000*/  FADD R222, R82, R222 ;  /* 0x000000de52de7221 */ /* 0x000fc40000000000 */
[----:B0-----:R1:W5:Y:S04]  /*4010*/  LDL.LU R215, [R1+0xc0] ;  /* 0x0000c00001d77983 */ /* 0x0013680000300800 */
[----:B------:R0:W-:Y:S01]  /*4020*/  STL [R1+0x48], R216 ;  /* 0x000048d801007387 */ /* 0x0001e20000100800 */
[----:B------:R-:W-:-:S03]  /*4030*/  FADD R223, R83, R223 ;  /* 0x000000df53df7221 */ /* 0x000fc60000000000 */
        /* <DEDUP_REMOVED lines=13> */
[----:B------:R0:W-:Y:S04]  /*4110*/  STL [R1+0x5c], R221 ;  /* 0x00005cdd01007387 */ /* 0x0001e80000100800 */
        /* <DEDUP_REMOVED lines=12> */
[----:B0-----:R1:W5:Y:S01]  /*41e0*/  LDL.LU R227, [R1+0x90] ;  /* 0x0000900001e37983 */ /* 0x0013620000300800 */
[----:B------:R-:W-:-:S05]  /*41f0*/  UMOV UR6, URZ ;  /* 0x0000003f00067c82 */ /* 0x000fca0008000000 */
.L_x_29:
[----:B------:R-:W-:Y:S05]  /*4200*/  @!P1 BRA `(.L_x_30) ;  /* 0x0000000000049947 */ /* 0x000fea0003800000 */
[----:B------:R-:W-:Y:S01]  /*4210*/  BPT.TRAP 0x1 ;  /* 0x000000040000795c */ /* 0x000fe20000300000 */
.L_x_30:
[----:B------:R2:W-:Y:S04]  /*4220*/  STL [R1+0x94], R2 ;  /* 0x0000940201007387 */ /* 0x0005e80000100800 */
[----:B--2---:R-:W2:Y:S04]  /*4230*/  LDL R2, [R1+0x78] ;  /* 0x0000780001027983 */ /* 0x004ea80000100800 */
[----:B-----5:R3:W-:Y:S04]  /*4240*/  STL [R1+0x90], R0 ;  /* 0x0000900001007387 */ /* 0x0207e80000100800 */
[----:B---3--:R-:W3:Y:S01]  /*4250*/  LDL R0, [R1+0x7c] ;  /* 0x00007c0001007983 */ /* 0x008ee20000100800 */
[----:B0-----:R-:W-:Y:S01]  /*4260*/  IMAD.U32 R229, RZ, RZ, UR24 ;  /* 0x00000018ffe57e24 */ /* 0x001fe2000f8e00ff */
[----:B--2---:R-:W-:-:S02]  /*4270*/  ISETP.NE.AND P0, PT, R2, RZ, PT ;  /* 0x000000ff0200720c */ /* 0x004fc40003f05270 */
[----:B------:R0:W5:Y:S11]  /*4280*/  LDL.LU R2, [R1+0x94] ;  /* 0x0000940001027983 */ /* 0x0001760000300800 */
[----:B------:R-:W-:-:S05]  /*4290*/  @P0 LEA R229, R229, UR10, 0x3 ;  /* 0x0000000ae5e50c11 */ /* 0x000fca000f8e18ff */
[----:B------:R-:W-:-:S05]  /*42a0*/  @P0 VIADD R229, R229, 0x48 ;  /* 0x00000048e5e50836 */ /* 0x000fca0000000000 */
[----:B---3--:R-:W-:Y:S02]  /*42b0*/  @P0 PRMT R229, R0, 0x654, R229 ;  /* 0x0000065400e50816 */ /* 0x008fe400000000e5 */
[----:B------:R0:W5:Y:S01]  /*42c0*/  LDL.LU R0, [R1+0x90] ;  /* 0x0000900001007983 */ /* 0x0001620000300800 */
[----:B------:R-:W-:Y:S01]  /*42d0*/  UISETP.GT.U32.AND UP0, UPT, UR13, 0x1, UPT ;  /* 0x000000010d00788c */ /* 0x000fe2000bf04070 */
[----:B------:R0:W-:Y:S05]  /*42e0*/  @P0 SYNCS.ARRIVE.TRANS64.RED.A1T0 RZ, [R229+URZ], RZ ;  /* 0x000000ffe5ff09a7 */ /* 0x0001ea000810043f */
[----:B------:R-:W-:-:S13]  /*42f0*/  PLOP3.LUT P0, PT, PT, PT, UP0, 0x80, 0x0 ;  /* 0x000000000000781c */ /* 0x000fda0003f0f008 */
[----:B0-----:R-:W-:Y:S05]  /*4300*/  @P0 BRA `(.L_x_31) ;  /* 0x0000000000040947 */ /* 0x001fea0003800000 */
[----:B------:R-:W-:Y:S01]  /*4310*/  BPT.TRAP 0x1 ;  /* 0x000000040000795c */ /* 0x000fe20000300000 */
.L_x_31:
[----:B------:R-:W-:Y:S01]  /*4320*/  UIADD3 UR12, UR12, 0x1, URZ ;  /* 0x000000010c0c7890 */ /* 0x000fe2000fffe03f */
[C---:B------:R-:W-:Y:S01]  /*4330*/  ISETP.GT.AND P0, PT, R228.reuse, 0x1, PT ;  /* 0x00000001e400780c */ /* 0x040fe20003f04270 */
[----:B------:R-:W-:Y:S01]  /*4340*/  UIADD3 UR24, UR24, 0x1, URZ ;  /* 0x0000000118187890 */ /* 0x000fe2000fffe03f */
[----:B------:R-:W-:Y:S01]  /*4350*/  VIADD R228, R228, 0xffffffff ;  /* 0xffffffffe4e47836 */ /* 0x000fe20000000000 */
[----:B------:R-:W-:Y:S02]  /*4360*/  UISETP.NE.AND UP0, UPT, UR12, 0x9, UPT ;  /* 0x000000090c00788c */ /* 0x000fe4000bf05270 */
[----:B------:R-:W-:Y:S02]  /*4370*/  UISETP.NE.AND UP1, UPT, UR24, 0x9, UPT ;  /* 0x000000091800788c */ /* 0x000fe4000bf25270 */
[----:B------:R-:W-:Y:S02]  /*4380*/  USEL UR8, URZ, 0x1, UP0 ;  /* 0x000000013f087887 */ /* 0x000fe40008000000 */
[----:B------:R-:W-:-:S02]  /*4390*/  USEL UR12, UR12, URZ, UP0 ;  /* 0x0000003f0c0c7287 */ /* 0x000fc40008000000 */
[----:B------:R-:W-:Y:S02]  /*43a0*/  USEL UR24, UR24, URZ, UP1 ;  /* 0x0000003f18187287 */ /* 0x000fe40008800000 */
[----:B------:R-:W-:Y:S01]  /*43b0*/  LOP3.LUT R227, R227, UR8, RZ, 0x3c, !PT ;  /* 0x00000008e3e37c12 */ /* 0x000fe2000f8e3cff */
[----:B------:R-:W-:Y:S01]  /*43c0*/  UMOV UR8, 0x1 ;  /* 0x0000000100087882 */ /* 0x000fe20000000000 */
[----:B------:R-:W-:Y:S08]  /*43d0*/  @P0 BRA `(.L_x_32) ;  /* 0xffffffec00480947 */ /* 0x000ff0000383ffff */
.L_x_24:
[----:B------:R-:W-:-:S04]  /*43e0*/  UISETP.NE.AND UP0, UPT, UR6, URZ, UPT ;  /* 0x0000003f0600728c */ /* 0x000fc8000bf05270 */
[----:B------:R-:W-:-:S06]  /*43f0*/  USEL UR6, URZ, 0x1, !UP0 ;  /* 0x000000013f067887 */ /* 0x000fcc000c000000 */
[----:B------:R-:W-:-:S13]  /*4400*/  ISETP.NE.AND P0, PT, RZ, UR6, PT ;  /* 0x00000006ff007c0c */ /* 0x000fda000bf05270 */
[----:B------:R-:W-:Y:S05]  /*4410*/  @!P0 BRA `(.L_x_33) ;  /* 0x0000000c00dc8947 */ /* 0x000fea0003800000 */
[----:B------:R-:W2:Y:S04]  /*4420*/  LDL.LU R227, [R1+0x74] ;  /* 0x0000740001e37983 */ /* 0x000ea80000300800 */
[----:B--2---:R0:W-:Y:S04]  /*4430*/  STL [R1+0x90], R227 ;  /* 0x000090e301007387 */ /* 0x0041e80000100800 */
[----:B0-----:R-:W2:Y:S04]  /*4440*/  LDL.LU R227, [R1+0x70] ;  /* 0x0000700001e37983 */ /* 0x001ea80000300800 */
        /* <DEDUP_REMOVED lines=55> */
[----:B0-----:R-:W2:Y:S01]  /*47c0*/  LDL.LU R227, [R1] ;  /* 0x0000000001e37983 */ /* 0x001ea20000300800 */
[----:B------:R-:W-:-:S02]  /*47d0*/  WARPGROUP.DEPBAR.LE gsb0, 0x0 ;  /* 0x00008000000079c5 */ /* 0x000fc40000010000 */
[----:B------:R-:W-:Y:S01]  /*47e0*/  FADD R226, R88, R226 ;  /* 0x000000e258e27221 */ /* 0x000fe20000000000 */
        /* <DEDUP_REMOVED lines=95> */
[----:B-----5:R-:W-:Y:S01]  /*4de0*/  FADD R2, R56, R2 ;  /* 0x0000000238027221 */ /* 0x020fe20000000000 */
[----:B------:R-:W-:Y:S01]  /*4df0*/  FADD R0, R57, R0 ;  /* 0x0000000039007221 */ /* 0x000fe20000000000 */
[----:B--2---:R-:W-:-:S05]  /*4e00*/  FADD R227, R58, R227 ;  /* 0x000000e33ae37221 */ /* 0x004fca0000000000 */
[----:B------:R0:W-:Y:S04]  /*4e10*/  STL [R1], R227 ;  /* 0x000000e301007387 */ /* 0x0001e80000100800 */
[----:B0-----:R-:W2:Y:S02]  /*4e20*/  LDL.LU R227, [R1+0x100] ;  /* 0x0001000001e37983 */ /* 0x001ea40000300800 */
[----:B--2---:R-:W-:-:S05]  /*4e30*/  FADD R227, R59, R227 ;  /* 0x000000e33be37221 */ /* 0x004fca0000000000 */
[----:B------:R0:W-:Y:S04]  /*4e40*/  STL [R1+0x4], R227 ;  /* 0x000004e301007387 */ /* 0x0001e80000100800 */
        /* <DEDUP_REMOVED lines=83> */
[----:B------:R0:W-:Y:S02]  /*5380*/  STL [R1+0x74], R227 ;  /* 0x000074e301007387 */ /* 0x0001e40000100800 */
.L_x_33:
[----:B------:R-:W-:Y:S02]  /*5390*/  WARPGROUP.DEPBAR.LE gsb0, 0x0 ;  /* 0x00008000000079c5 */ /* 0x000fe40000010000 */
[----:B------:R-:W2:Y:S02]  /*53a0*/  LDC R24, c[0x0][0x28c] ;  /* 0x0000a300ff187b82 */ /* 0x000ea40000000800 */
[----:B--2---:R-:W-:-:S13]  /*53b0*/  ISETP.GE.AND P0, PT, R24, 0x1, PT ;  /* 0x000000011800780c */ /* 0x004fda0003f06270 */
[----:B------:R-:W-:Y:S05]  /*53c0*/  @!P0 BRA `(.L_x_34) ;  /* 0x0000000000648947 */ /* 0x000fea0003800000 */
[----:B------:R-:W-:-:S06]  /*53d0*/  UISETP.NE.AND UP0, UPT, UR23, 0x3, UPT ;  /* 0x000000031700788c */ /* 0x000fcc000bf05270 */
[----:B------:R-:W-:-:S13]  /*53e0*/  PLOP3.LUT P0, PT, PT, PT, UP0, 0x80, 0x0 ;  /* 0x000000000000781c */ /* 0x000fda0003f0f008 */
[----:B------:R-:W-:Y:S05]  /*53f0*/  @!P0 BRA `(.L_x_35) ;  /* 0x0000000000048947 */ /* 0x000fea0003800000 */
[----:B------:R-:W-:Y:S01]  /*5400*/  BPT.TRAP 0x1 ;  /* 0x000000040000795c */ /* 0x000fe20000300000 */
.L_x_35:
[----:B0-----:R-:W2:Y:S01]  /*5410*/  LDL R227, [R1+0x78] ;  /* 0x0000780001e37983 */ /* 0x001ea20000100800 */
[----:B------:R-:W-:Y:S01]  /*5420*/  BSSY B0, `(.L_x_36) ;  /* 0x000000f000007945 */ /* 0x000fe20003800000 */
[----:B--2---:R-:W-:-:S13]  /*5430*/  ISETP.NE.AND P0, PT, R227, RZ, PT ;  /* 0x000000ffe300720c */ /* 0x004fda0003f05270 */
[----:B------:R-:W-:Y:S05]  /*5440*/  @!P0 BRA `(.L_x_37) ;  /* 0x0000000000308947 */ /* 0x000fea0003800000 */
[----:B------:R-:W2:Y:S01]  /*5450*/  LDL R227, [R1+0x7c] ;  /* 0x00007c0001e37983 */ /* 0x000ea20000100800 */
[----:B------:R-:W-:-:S04]  /*5460*/  UISETP.LT.AND UP0, UPT, UR9, 0x1, UPT ;  /* 0x000000010900788c */ /* 0x000fc8000bf01270 */
[----:B------:R-:W-:-:S04]  /*5470*/  USEL UR8, UR9, 0x1, UP0 ;  /* 0x0000000109087887 */ /* 0x000fc80008000000 */
[----:B------:R-:W-:-:S04]  /*5480*/  UIADD3 UR8, UR5, UR9, -UR8 ;  /* 0x0000000905087290 */ /* 0x000fc8000fffe808 */
[----:B------:R-:W-:-:S04]  /*5490*/  UIMAD.WIDE.U32 UR6, UR8, 0x38e38e39, URZ ;  /* 0x38e38e39080678a5 */ /* 0x000fc8000f8e003f */
[----:B------:R-:W-:-:S04]  /*54a0*/  USHF.R.U32.HI UR6, URZ, 0x1, UR7 ;  /* 0x000000013f067899 */ /* 0x000fc80008011607 */
[----:B------:R-:W-:-:S04]  /*54b0*/  UIMAD UR8, UR6, -0x9, UR8 ;  /* 0xfffffff7060878a4 */ /* 0x000fc8000f8e0208 */
[----:B------:R-:W-:-:S04]  /*54c0*/  ULEA UR8, UR8, UR10, 0x3 ;  /* 0x0000000a08087291 */ /* 0x000fc8000f8e183f */
[----:B------:R-:W-:-:S06]  /*54d0*/  UIADD3 UR8, UR8, 0x48, URZ ;  /* 0x0000004808087890 */ /* 0x000fcc000fffe03f */
[----:B------:R-:W-:-:S05]  /*54e0*/  IMAD.U32 R24, RZ, RZ, UR8 ;  /* 0x00000008ff187e24 */ /* 0x000fca000f8e00ff */
[----:B--2---:R-:W-:-:S04]  /*54f0*/  PRMT R24, R227, 0x654, R24 ;  /* 0x00000654e3187816 */ /* 0x004fc80000000018 */
[----:B------:R0:W-:Y:S03]  /*5500*/  SYNCS.ARRIVE.TRANS64.RED.A1T0 RZ, [R24+URZ], RZ ;  /* 0x000000ff18ff79a7 */ /* 0x0001e6000810043f */
.L_x_37:
[----:B------:R-:W-:Y:S05]  /*5510*/  BSYNC B0 ;  /* 0x0000000000007941 */ /* 0x000fea0003800000 */
.L_x_36:
[----:B------:R-:W-:-:S06]  /*5520*/  UISETP.GT.U32.AND UP0, UPT, UR13, 0x1, UPT ;  /* 0x000000010d00788c */ /* 0x000fcc000bf04070 */
[----:B------:R-:W-:-:S13]  /*5530*/  PLOP3.LUT P0, PT, PT, PT, UP0, 0x80, 0x0 ;  /* 0x000000000000781c */ /* 0x000fda0003f0f008 */
[----:B------:R-:W-:Y:S05]  /*5540*/  @P0 BRA `(.L_x_34) ;  /* 0x0000000000040947 */ /* 0x000fea0003800000 */
[----:B------:R-:W-:Y:S01]  /*5550*/  BPT.TRAP 0x1 ;  /* 0x000000040000795c */ /* 0x000fe20000300000 */
.L_x_34:
[----:B-----5:R2:W-:Y:S01]  /*5560*/  STL [R1+0x94], R2 ;  /* 0x0000940201007387 */ /* 0x0205e20000100800 */
[----:B------:R-:W3:Y:S01]  /*5570*/  LDC R29, c[0x0][0x288] ;  /* 0x0000a200ff1d7b82 */ /* 0x000ee20000000800 */
[----:B------:R-:W-:Y:S02]  /*5580*/  UIADD3 UR10, UR9, UR5, URZ ;  /* 0x00000005090a7290 */ /* 0x000fe4000fffe03f */
[----:B------:R-:W-:Y:S01]  /*5590*/  USHF.R.S32.HI UR11, URZ, 0x1f, UR22 ;  /* 0x0000001f3f0b7899 */ /* 0x000fe20008011416 */
[----:B------:R-:W-:Y:S01]  /*55a0*/  ULDC.64 UR6, c[0x0][0x5d0] ;  /* 0x0001740000067ab9 */ /* 0x000fe20000000a00 */
[----:B------:R-:W-:Y:S01]  /*55b0*/  ULDC UR12, c[0x0][0x284] ;  /* 0x0000a100000c7ab9 */ /* 0x000fe20000000800 */
[----:B--2---:R-:W2:Y:S04]  /*55c0*/  LDL.LU R2, [R1+0x88] ;  /* 0x0000880001027983 */ /* 0x004ea80000300800 */
[----:B------:R4:W-:Y:S04]  /*55d0*/  STL [R1+0x90], R0 ;  /* 0x0000900001007387 */ /* 0x0009e80000100800 */
[----:B0-----:R-:W3:Y:S01]  /*55e0*/  LDL.LU R227, [R1+0x8c] ;  /* 0x00008c0001e37983 */ /* 0x001ee20000300800 */
[----:B----4-:R-:W0:Y:S02]  /*55f0*/  S2R R0, SR_TID.X ;  /* 0x0000000000007919 */ /* 0x010e240000002100 */
[----:B0-----:R-:W-:-:S02]  /*5600*/  SHF.R.U32.HI R24, RZ, 0x2, R0 ;  /* 0x00000002ff187819 */ /* 0x001fc40000011600 */
[----:B------:R-:W-:Y:S02]  /*5610*/  LOP3.LUT R26, R0, 0x60, RZ, 0xc0, !PT ;  /* 0x00000060001a7812 */ /* 0x000fe400078ec0ff */
[----:B------:R-:W-:Y:S02]  /*5620*/  SHF.R.U32.HI R27, RZ, 0x7, R0 ;  /* 0x00000007ff1b7819 */ /* 0x000fe40000011600 */
[----:B------:R-:W-:Y:S02]  /*5630*/  LOP3.LUT R25, R24, 0x7, RZ, 0xc0, !PT ;  /* 0x0000000718197812 */ /* 0x000fe400078ec0ff */
[----:B------:R-:W-:Y:S02]  /*5640*/  SHF.R.U32.HI R28, RZ, 0x1, R26 ;  /* 0x00000001ff1c7819 */ /* 0x000fe4000001161a */
[----:B------:R-:W-:Y:S02]  /*5650*/  LOP3.LUT R24, R27, 0x1, RZ, 0xc0, !PT ;  /* 0x000000011b187812 */ /* 0x000fe400078ec0ff */
[----:B------:R-:W-:Y:S01]  /*5660*/  IADD3 R27, RZ, -R28, -R25 ;  /* 0x8000001cff1b7210 */ /* 0x000fe20007ffe819 */
[----:B------:R-:W-:-:S02]  /*5670*/  IMAD.SHL.U32 R32, R0, 0x2, RZ ;  /* 0x0000000200207824 */ /* 0x000fc400078e00ff */
[C---:B------:R-:W-:Y:S02]  /*5680*/  IMAD.SHL.U32 R26, R24.reuse, 0x40, RZ ;  /* 0x00000040181a7824 */ /* 0x040fe400078e00ff */
[----:B------:R-:W-:Y:S01]  /*5690*/  IMAD R42, R24, -0x40, R27 ;  /* 0xffffffc0182a7824 */ /* 0x000fe200078e021b */
[----:B------:R-:W-:Y:S01]  /*56a0*/  LOP3.LUT R24, R0, 0x3, RZ, 0xc0, !PT ;  /* 0x0000000300187812 */ /* 0x000fe200078ec0ff */
[----:B--2---:R-:W-:Y:S02]  /*56b0*/  IMAD.SHL.U32 R41, R2, 0x80, RZ ;  /* 0x0000008002297824 */ /* 0x004fe400078e00ff */
[----:B------:R0:W5:Y:S04]  /*56c0*/  LDL.LU R2, [R1+0x94] ;  /* 0x0000940001027983 */ /* 0x0001680000300800 */
[----:B------:R0:W5:Y:S01]  /*56d0*/  LDL.LU R0, [R1+0x90] ;  /* 0x0000900001007983 */ /* 0x0001620000300800 */
[----:B------:R-:W-:Y:S01]  /*56e0*/  LOP3.LUT R43, R26, 0x40, R25, 0xe2, !PT ;  /* 0x000000401a2b7812 */ /* 0x000fe200078ee219 */
[----:B---3--:R-:W-:Y:S01]  /*56f0*/  IMAD.SHL.U32 R25, R227, 0x100, RZ ;  /* 0x00000100e3197824 */ /* 0x008fe200078e00ff */
[----:B------:R-:W-:Y:S01]  /*5700*/  UISETP.GT.U32.AND UP0, UPT, UR10, 0x8, UPT ;  /* 0x000000080a00788c */ /* 0x000fe2000bf04070 */
[C---:B------:R-:W-:Y:S01]  /*5710*/  ISETP.GE.AND P0, PT, R41.reuse, R29, PT ;  /* 0x0000001d2900720c */ /* 0x040fe20003f06270 */
[----:B------:R-:W-:Y:S01]  /*5720*/  UIMAD UR5, UR11, UR6, URZ ;  /* 0x000000060b0572a4 */ /* 0x000fe2000f8e023f */
[----:B------:R-:W-:Y:S01]  /*5730*/  LOP3.LUT R32, R41, 0x6, R32, 0xf8, !PT ;  /* 0x0000000629207812 */ /* 0x000fe200078ef820 */
[----:B------:R-:W-:Y:S01]  /*5740*/  UISETP.LT.U32.AND UP0, UPT, UR9, 0x9, UP0 ;  /* 0x000000090900788c */ /* 0x000fe20008701070 */
[----:B------:R-:W-:Y:S01]  /*5750*/  ISETP.GE.OR P0, PT, R25, UR12, P0 ;  /* 0x0000000c19007c0c */ /* 0x000fe20008706670 */
[----:B------:R-:W-:Y:S01]  /*5760*/  UISETP.GE.U32.AND UP1, UPT, UR9, 0x9, UPT ;  /* 0x000000090900788c */ /* 0x000fe2000bf26070 */
[----:B------:R-:W-:Y:S01]  /*5770*/  IMAD.U32 R27, RZ, RZ, UR6 ;  /* 0x00000006ff1b7e24 */ /* 0x000fe2000f8e00ff */
[----:B------:R-:W-:Y:S01]  /*5780*/  UIMAD UR8, UR22, UR7, UR5 ;  /* 0x00000007160872a4 */ /* 0x000fe2000f8e0205 */
[----:B------:R-:W-:Y:S01]  /*5790*/  SHF.R.S32.HI R33, RZ, 0x1f, R32 ;  /* 0x0000001fff217819 */ /* 0x000fe20000011420 */
[----:B------:R-:W-:-:S02]  /*57a0*/  UIMAD.WIDE.U32 UR6, UR10, 0x38e38e39, URZ ;  /* 0x38e38e390a0678a5 */ /* 0x000fc4000f8e003f */
[----:B------:R-:W-:Y:S02]  /*57b0*/  USEL UR5, URZ, 0x1, !UP0 ;  /* 0x000000013f057887 */ /* 0x000fe4000c000000 */
[----:B------:R-:W-:Y:S01]  /*57c0*/  USHF.R.U32.HI UR6, URZ, 0x1, UR7 ;  /* 0x000000013f067899 */ /* 0x000fe20008011607 */
[----:B------:R-:W-:Y:S01]  /*57d0*/  IMAD.WIDE.U32 R26, R27, UR22, R32 ;  /* 0x000000161b1a7c25 */ /* 0x000fe2000f8e0020 */
[----:B------:R-:W-:Y:S01]  /*57e0*/  ULOP3.LUT UR4, UR4, UR5, URZ, 0x3c, !UPT ;  /* 0x0000000504047292 */ /* 0x000fe2000f8e3c3f */
[----:B------:R-:W-:Y:S02]  /*57f0*/  IADD3 R42, -R25, UR12, R42 ;  /* 0x0000000c192a7c10 */ /* 0x000fe4000fffe12a */
[----:B------:R-:W-:Y:S01]  /*5800*/  IMAD.WIDE R38, R227, 0x100, RZ ;  /* 0x00000100e3267825 */ /* 0x000fe200078e02ff */
[----:B------:R-:W-:Y:S02]  /*5810*/  UIMAD UR5, UR6, -0x9, UR10 ;  /* 0xfffffff7060578a4 */ /* 0x000fe4000f8e020a */
[----:B------:R-:W-:Y:S01]  /*5820*/  @UP1 ULOP3.LUT UR4, UR4, 0x1, UR6, 0x78, !UPT ;  /* 0x0000000104041892 */ /* 0x000fe2000f8e7806 */
[----:B------:R-:W-:-:S02]  /*5830*/  IMAD R24, R24, -0x2, R29 ;  /* 0xfffffffe18187824 */ /* 0x000fc400078e021d */
[----:B------:R-:W-:Y:S01]  /*5840*/  VIADD R27, R27, UR8 ;  /* 0x000000081b1b7c36 */ /* 0x000fe20008000000 */
[----:B------:R-:W-:Y:S01]  /*5850*/  LOP3.LUT R43, R38, R43, R28, 0xfe, !PT ;  /* 0x0000002b262b7212 */ /* 0x000fe200078efe1c */
[----:B------:R-:W-:Y:S02]  /*5860*/  IMAD.IADD R41, R24, 0x1, -R41 ;  /* 0x0000000118297824 */ /* 0x000fe400078e0a29 */
[----:B------:R-:W-:Y:S01]  /*5870*/  IMAD.MOV.U32 R40, RZ, RZ, -0x1 ;  /* 0xffffffffff287424 */ /* 0x000fe200078e00ff */
[----:B0-----:R-:W-:Y:S06]  /*5880*/  @P0 BRA `(.L_x_38) ;  /* 0x0000008c00fc0947 */ /* 0x001fec0003800000 */
[----:B------:R-:W0:Y:S01]  /*5890*/  LDC.64 R28, c[0x0][0x5c8] ;  /* 0x00017200ff1c7b82 */ /* 0x000e220000000a00 */
[----:B------:R-:W-:Y:S01]  /*58a0*/  ULDC.64 UR6, c[0x0][0x5c0] ;  /* 0x0001700000067ab9 */ /* 0x000fe20000000a00 */
[----:B------:R-:W-:Y:S01]  /*58b0*/  BSSY B0, `(.L_x_38) ;  /* 0x00008fc000007945 */ /* 0x000fe20003800000 */
[-C--:B0-----:R-:W-:Y:S01]  /*58c0*/  IMAD R24, R39, R28.reuse, RZ ;  /* 0x0000001c27187224 */ /* 0x081fe200078e02ff */
[----:B------:R-:W-:Y:S01]  /*58d0*/  SHF.L.U64.HI R34, R28, 0x3, R29 ;  /* 0x000000031c227819 */ /* 0x000fe2000001021d */
[----:B------:R-:W-:-:S04]  /*58e0*/  IMAD.WIDE.U32 R26, R43, R28, R26 ;  /* 0x0000001c2b1a7225 */ /* 0x000fc800078e001a */
[----:B------:R-:W-:Y:S01]  /*58f0*/  IMAD R25, R43, R29, R24 ;  /* 0x0000001d2b197224 */ /* 0x000fe200078e0218 */
[----:B------:R-:W-:Y:S01]  /*5900*/  IADD3 R24, P3, R26, UR6, RZ ;  /* 0x000000061a187c10 */ /* 0x000fe2000ff7e0ff */
[C---:B------:R-:W-:Y:S01]  /*5910*/  IMAD.SHL.U32 R35, R28.reuse, 0x8, RZ ;  /* 0x000000081c237824 */ /* 0x040fe200078e00ff */
[----:B------:R-:W-:Y:S01]  /*5920*/  LEA R30, P2, R28, R26, 0x7 ;  /* 0x0000001a1c1e7211 */ /* 0x000fe200078438ff */
[----:B------:R-:W-:-:S03]  /*5930*/  IMAD.IADD R27, R27, 0x1, R25 ;  /* 0x000000011b1b7824 */ /* 0x000fc600078e0219 */
[----:B------:R-:W-:Y:S02]  /*5940*/  IADD3 R26, P1, P0, R26, UR6, R35 ;  /* 0x000000061a1a7c10 */ /* 0x000fe4000f83e023 */
[----:B------:R-:W-:Y:S02]  /*5950*/  IADD3.X R25, R27, UR7, RZ, P3, !PT ;  /* 0x000000071b197c10 */ /* 0x000fe40009ffe4ff */
[----:B------:R-:W-:Y:S02]  /*5960*/  FSETP.NEU.AND P3, PT, RZ, UR21, PT ;  /* 0x00000015ff007c0b */ /* 0x000fe4000bf6d000 */
[----:B------:R-:W-:Y:S02]  /*5970*/  LEA.HI.X R31, R28, R27, R29, 0x7, P2 ;  /* 0x0000001b1c1f7211 */ /* 0x000fe400010f3c1d */
[C---:B------:R-:W-:Y:S02]  /*5980*/  IADD3 R28, P2, R30.reuse, UR6, RZ ;  /* 0x000000061e1c7c10 */ /* 0x040fe4000ff5e0ff */
[----:B------:R-:W-:-:S02]  /*5990*/  IADD3 R30, P5, P6, R30, UR6, R35 ;  /* 0x000000061e1e7c10 */ /* 0x000fc4000febe023 */
[----:B------:R-:W-:Y:S02]  /*59a0*/  IADD3.X R29, R31, UR7, RZ, P2, !PT ;  /* 0x000000071f1d7c10 */ /* 0x000fe400097fe4ff */
[--C-:B------:R-:W-:Y:S02]  /*59b0*/  IADD3.X R27, R27, UR7, R34.reuse, P1, P0 ;  /* 0x000000071b1b7c10 */ /* 0x100fe40008fe0422 */
[----:B------:R-:W-:Y:S01]  /*59c0*/  IADD3.X R31, R31, UR7, R34, P5, P6 ;  /* 0x000000071f1f7c10 */ /* 0x000fe2000afec422 */
[----:B------:R-:W-:Y:S06]  /*59d0*/  @!P3 BRA `(.L_x_39) ;  /* 0x0000006c001cb947 */ /* 0x000fec0003800000 */
[----:B------:R-:W-:Y:S01]  /*59e0*/  ULDC.64 UR16, c[0x0][0x5b8] ;  /* 0x00016e0000107ab9 */ /* 0x000fe20000000a00 */
[----:B------:R-:W-:Y:S01]  /*59f0*/  ISETP.GE.AND P0, PT, R42, 0x1, PT ;  /* 0x000000012a00780c */ /* 0x000fe20003f06270 */
[----:B------:R-:W-:Y:S02]  /*5a00*/  UIMAD UR6, UR11, UR16, URZ ;  /* 0x000000100b0672a4 */ /* 0x000fe4000f8e023f */
[----:B------:R-:W-:Y:S01]  /*5a10*/  IMAD.U32 R35, RZ, RZ, UR16 ;  /* 0x00000010ff237e24 */ /* 0x000fe2000f8e00ff */
[----:B------:R-:W-:Y:S01]  /*5a20*/  BSSY B1, `(.L_x_40) ;  /* 0x0000010000017945 */ /* 0x000fe20003800000 */
[----:B------:R-:W-:Y:S01]  /*5a30*/  ISETP.LT.OR P3, PT, R41, 0x1, !P0 ;  /* 0x000000012900780c */ /* 0x000fe20004761670 */
[----:B------:R-:W-:Y:S02]  /*5a40*/  UIMAD UR6, UR22, UR17, UR6 ;  /* 0x00000011160672a4 */ /* 0x000fe4000f8e0206 */
[----:B------:R-:W-:Y:S01]  /*5a50*/  IMAD.WIDE.U32 R32, R35, UR22, R32 ;  /* 0x0000001623207c25 */ /* 0x000fe2000f8e0020 */
[----:B------:R-:W-:-:S03]  /*5a60*/  ULDC.64 UR10, c[0x0][0x5a8] ;  /* 0x00016a00000a7ab9 */ /* 0x000fc60000000a00 */
[----:B------:R-:W-:Y:S02]  /*5a70*/  IMAD.MOV.U32 R36, RZ, RZ, R32 ;  /* 0x000000ffff247224 */ /* 0x000fe400078e0020 */
[----:B------:R-:W-:Y:S01]  /*5a80*/  VIADD R37, R33, UR6 ;  /* 0x0000000621257c36 */ /* 0x000fe20008000000 */
[----:B------:R-:W-:Y:S02]  /*5a90*/  ULDC.64 UR6, c[0x0][0x5b0] ;  /* 0x00016c0000067ab9 */ /* 0x000fe40000000a00 */
[----:B------:R-:W-:Y:S02]  /*5aa0*/  IMAD R34, R39, UR6, RZ ;  /* 0x0000000627227c24 */ /* 0x000fe4000f8e02ff */
[----:B------:R-:W-:-:S04]  /*5ab0*/  IMAD.WIDE.U32 R32, R43, UR6, R36 ;  /* 0x000000062b207c25 */ /* 0x000fc8000f8e0024 */
[--C-:B------:R-:W-:Y:S01]  /*5ac0*/  IMAD R35, R43, UR7, R34.reuse ;  /* 0x000000072b237c24 */ /* 0x100fe2000f8e0222 */
[----:B------:R-:W-:Y:S02]  /*5ad0*/  IADD3 R32, P1, R32, UR10, RZ ;  /* 0x0000000a20207c10 */ /* 0x000fe4000ff3e0ff */
[----:B------:R-:W-:Y:S02]  /*5ae0*/  PRMT R34, RZ, 0x7610, R34 ;  /* 0x00007610ff227816 */ /* 0x000fe40000000022 */
[----:B------:R-:W-:Y:S01]  /*5af0*/  IADD3.X R33, R33, UR11, R35, P1, !PT ;  /* 0x0000000b21217c10 */ /* 0x000fe20008ffe423 */
[----:B------:R-:W-:Y:S08]  /*5b00*/  @P3 BRA `(.L_x_41) ;  /* 0x0000000000043947 */ /* 0x000ff00003800000 */
[----:B------:R0:W5:Y:S02]  /*5b10*/  LDG.E.U8 R34, desc[UR14][R32.64] ;  /* 0x0000000e20227981 */ /* 0x000164000c1e1100 */
.L_x_41:
[----:B------:R-:W-:Y:S05]  /*5b20*/  BSYNC B1 ;  /* 0x0000000000017941 */ /* 0x000fea0003800000 */
.L_x_40:
[----:B-----5:R-:W-:Y:S01]  /*5b30*/  LOP3.LUT R34, R34, 0xff, RZ, 0xc0, !PT ;  /* 0x000000ff22227812 */ /* 0x020fe200078ec0ff */
[----:B------:R-:W-:Y:S01]  /*5b40*/  BSSY B1, `(.L_x_42) ;  /* 0x000000b000017945 */ /* 0x000fe20003800000 */
[----:B------:R-:W-:Y:S02]  /*5b50*/  ISETP.LT.OR P2, PT, R41, 0x2, !P0 ;  /* 0x000000022900780c */ /* 0x000fe40004741670 */
[----:B------:R-:W-:-:S05]  /*5b60*/  F2FP.F16.E5M2.UNPACK_B R34, R34 ;  /* 0x00000022ff22723e */ /* 0x000fca00020004ff */
[----:B------:R-:W-:-:S05]  /*5b70*/  HADD2.F32 R34, -RZ, R34.H0_H0 ;  /* 0x20000022ff227230 */ /* 0x000fca0000004100 */
[----:B------:R-:W-:Y:S01]  /*5b80*/  FMUL R35, R34, UR21 ;  /* 0x0000001522237c20 */ /* 0x000fe20008400000 */
[----:B------:R-:W-:-:S03]  /*5b90*/  PRMT R34, RZ, 0x7610, R34 ;  /* 0x00007610ff227816 */ /* 0x000fc60000000022 */
[----:B------:R-:W-:-:S05]  /*5ba0*/  FFMA R35, R226, UR20, R35 ;  /* 0x00000014e2237c23 */ /* 0x000fca0008000023 */
[----:B------:R-:W-:-:S05]  /*5bb0*/  F2FP.SATFINITE.E5M2.F32.PACK_AB_MERGE_C R35, RZ, R35, RZ ;  /* 0x00000023ff23723e */ /* 0x000fca00048060ff */
[----:B------:R2:W-:Y:S01]  /*5bc0*/  @!P3 STG.E.U8 desc[UR14][R24.64], R35 ;  /* 0x000000231800b986 */ /* 0x0005e2000c10110e */
[----:B------:R-:W-:Y:S05]  /*5bd0*/  @P2 BRA `(.L_x_43) ;  /* 0x0000000000042947 */ /* 0x000fea0003800000 */
[----:B------:R3:W5:Y:S02]  /*5be0*/  LDG.E.U8 R34, desc[UR14][R32.64+0x1] ;  /* 0x0000010e20227981 */ /* 0x000764000c1e1100 */
.L_x_43:
[----:B------:R-:W-:Y:S05]  /*5bf0*/  BSYNC B1 ;  /* 0x0000000000017941 */ /* 0x000fea0003800000 */
.L_x_42:
[----:B-----5:R-:W-:Y:S01]  /*5c00*/  LOP3.LUT R34, R34, 0xff, RZ, 0xc0, !PT ;  /* 0x000000ff22227812 */ /* 0x020fe200078ec0ff */
[----:B------:R-:W-:Y:S01]  /*5c10*/  BSSY B1, `(.L_x_44) ;  /* 0x0000013000017945 */ /* 0x000fe20003800000 */
[----:B------:R-:W-:Y:S02]  /*5c20*/  IADD3 R45, P1, R43, 0x8, RZ ;  /* 0x000000082b2d7810 */ /* 0x000fe40007f3e0ff */
[----:B------:R-:W-:-:S03]  /*5c30*/  F2FP.F16.E5M2.UNPACK_B R34, R34 ;  /* 0x00000022ff22723e */ /* 0x000fc600020004ff */
[----:B--2---:R-:W-:Y:S01]  /*5c40*/  IMAD.X R35, RZ, RZ, R39, P1 ;  /* 0x000000ffff237224 */ /* 0x004fe200008e0627 */
[----:B------:R-:W-:Y:S01]  /*5c50*/  ISETP.GE.AND P1, PT, R42, 0x9, PT ;  /* 0x000000092a00780c */ /* 0x000fe20003f26270 */
[----:B------:R-:W-:Y:S02]  /*5c60*/  HADD2.F32 R34, -RZ, R34.H0_H0 ;  /* 0x20000022ff227230 */ /* 0x000fe40000004100 */
[----:B------:R-:W-:Y:S01]  /*5c70*/  IMAD R46, R35, UR6, RZ ;  /* 0x00000006232e7c24 */ /* 0x000fe2000f8e02ff */
[----:B------:R-:W-:Y:S02]  /*5c80*/  ISETP.LT.OR P5, PT, R41, 0x1, !P1 ;  /* 0x000000012900780c */ /* 0x000fe40004fa1670 */
[----:B------:R-:W-:Y:S01]  /*5c90*/  FMUL R44, R34, UR21 ;  /* 0x00000015222c7c20 */ /* 0x000fe20008400000 */
[----:B------:R-:W-:-:S04]  /*5ca0*/  IMAD.WIDE.U32 R34, R45, UR6, R36 ;  /* 0x000000062d227c25 */ /* 0x000fc8000f8e0024 */
[----:B------:R-:W-:Y:S01]  /*5cb0*/  FFMA R44, R225, UR20, R44 ;  /* 0x00000014e12c7c23 */ /* 0x000fe2000800002c */
[----:B------:R-:W-:Y:S01]  /*5cc0*/  IMAD R45, R45, UR7, R46 ;  /* 0x000000072d2d7c24 */ /* 0x000fe2000f8e022e */
[----:B------:R-:W-:-:S03]  /*5cd0*/  IADD3 R34, P3, R34, UR10, RZ ;  /* 0x0000000a22227c10 */ /* 0x000fc6000ff7e0ff */
[----:B------:R-:W-:Y:S02]  /*5ce0*/  F2FP.SATFINITE.E5M2.F32.PACK_AB_MERGE_C R47, RZ, R44, RZ ;  /* 0x0000002cff2f723e */ /* 0x000fe400048060ff */
[----:B------:R-:W-:Y:S02]  /*5cf0*/  IADD3.X R35, R35, UR11, R45, P3, !PT ;  /* 0x0000000b23237c10 */ /* 0x000fe40009ffe42d */
[----:B------:R-:W-:Y:S01]  /*5d00*/  PRMT R44, RZ, 0x7610, R44 ;  /* 0x00007610ff2c7816 */ /* 0x000fe2000000002c */
[----:B------:R2:W-:Y:S01]  /*5d10*/  @!P2 STG.E.U8 desc[UR14][R24.64+0x1], R47 ;  /* 0x0000012f1800a986 */ /* 0x0005e2000c10110e */
[----:B------:R-:W-:Y:S05]  /*5d20*/  @P5 BRA `(.L_x_45) ;  /* 0x0000000000045947 */ /* 0x000fea0003800000 */
[----:B------:R4:W5:Y:S02]  /*5d30*/  LDG.E.U8 R44, desc[UR14][R34.64] ;  /* 0x0000000e222c7981 */ /* 0x000964000c1e1100 */
.L_x_45:
[----:B------:R-:W-:Y:S05]  /*5d40*/  BSYNC B1 ;  /* 0x0000000000017941 */ /* 0x000fea0003800000 */
.L_x_44:
        /* <DEDUP_REMOVED lines=12> */
.L_x_47:
[----:B------:R-:W-:Y:S05]  /*5e10*/  BSYNC B1 ;  /* 0x0000000000017941 */ /* 0x000fea0003800000 */
.L_x_46:
[----:B-----5:R-:W-:Y:S01]  /*5e20*/  LOP3.LUT R44, R44, 0xff, RZ, 0xc0, !PT ;  /* 0x000000ff2c2c7812 */ /* 0x020fe200078ec0ff */
[----:B------:R-:W-:Y:S01]  /*5e30*/  BSSY B1, `(.L_x_48) ;  /* 0x000000b000017945 */ /* 0x000fe20003800000 */
[----:B------:R-:W-:Y:S02]  /*5e40*/  ISETP.LT.OR P3, PT, R41, 0x9, !P0 ;  /* 0x000000092900780c */ /* 0x000fe40004761670 */
[----:B------:R-:W-:-:S05]  /*5e50*/  F2FP.F16.E5M2.UNPACK_B R44, R44 ;  /* 0x0000002cff2c723e */ /* 0x000fca00020004ff */
[----:B------:R-:W-:-:S05]  /*5e60*/  HADD2.F32 R44, -RZ, R44.H0_H0 ;  /* 0x2000002cff2c7230 */ /* 0x000fca0000004100 */
[----:B------:R-:W-:-:S04]  /*5e70*/  FMUL R44, R44, UR21 ;  /* 0x000000152c2c7c20 */ /* 0x000fc80008400000 */
[----:B------:R-:W-:-:S05]  /*5e80*/  FFMA R44, R223, UR20, R44 ;  /* 0x00000014df2c7c23 */ /* 0x000fca000800002c */
[----:B0-----:R-:W-:Y:S02]  /*5e90*/  F2FP.SATFINITE.E5M2.F32.PACK_AB_MERGE_C R45, RZ, R44, RZ ;  /* 0x0000002cff2d723e */ /* 0x001fe400048060ff */
[----:B------:R-:W-:-:S03]  /*5ea0*/  PRMT R44, RZ, 0x7610, R44 ;  /* 0x00007610ff2c7816 */ /* 0x000fc6000000002c */
[----:B------:R0:W-:Y:S01]  /*5eb0*/  @!P2 STG.E.U8 desc[UR14][R26.64+0x1], R45 ;  /* 0x0000012d1a00a986 */ /* 0x0001e2000c10110e */
[----:B------:R-:W-:Y:S05]  /*5ec0*/  @P3 BRA `(.L_x_49) ;  /* 0x0000000000043947 */ /* 0x000fea0003800000 */
[----:B------:R0:W5:Y:S02]  /*5ed0*/  LDG.E.U8 R44, desc[UR14][R32.64+0x8] ;  /* 0x0000080e202c7981 */ /* 0x000164000c1e1100 */
.L_x_49:
[----:B------:R-:W-:Y:S05]  /*5ee0*/  BSYNC B1 ;  /* 0x0000000000017941 */ /* 0x000fea0003800000 */
.L_x_48:
[----:B-----5:R-:W-:Y:S01]  /*5ef0*/  LOP3.LUT R44, R44, 0xff, RZ, 0xc0, !PT ;  /* 0x000000ff2c2c7812 */ /* 0x020fe200078ec0ff */
[----:B------:R-:W-:Y:S01]  /*5f00*/  BSSY B1, `(.L_x_50) ;  /* 0x000000b000017945 */ /* 0x000fe20003800000 */
[----:B------:R-:W-:Y:S02]  /*5f10*/  ISETP.LT.OR P2, PT, R41, 0xa, !P0 ;  /* 0x0000000a2900780c */ /* 0x000fe40004741670 */
[----:B------:R-:W-:-:S05]  /*5f20*/  F2FP.F16.E5M2.UNPACK_B R44, R44 ;  /* 0x0000002cff2c723e */ /* 0x000fca00020004ff */
[----:B------:R-:W-:-:S05]  /*5f30*/  HADD2.F32 R44, -RZ, R44.H0_H0 ;  /* 0x2000002cff2c7230 */ /* 0x000fca0000004100 */
[----:B0-----:R-:W-:Y:S01]  /*5f40*/  FMUL R45, R44, UR21 ;  /* 0x000000152c2d7c20 */ /* 0x001fe20008400000 */
[----:B------:R-:W-:-:S03]  /*5f50*/  PRMT R44, RZ, 0x7610, R44 ;  /* 0x00007610ff2c7816 */ /* 0x000fc6000000002c */
[----:B------:R-:W-:-:S05]  /*5f60*/  FFMA R45, R222, UR20, R45 ;  /* 0x00000014de2d7c23 */ /* 0x000fca000800002d */
[----:B------:R-:W-:-:S05]  /*5f70*/  F2FP.SATFINITE.E5M2.F32.PACK_AB_MERGE_C R45, RZ, R45, RZ ;  /* 0x0000002dff2d723e */ /* 0x000fca00048060ff */
[----:B------:R0:W-:Y:S01]  /*5f80*/  @!P3 STG.E.U8 desc[UR14][R24.64+0x8], R45 ;  /* 0x0000082d1800b986 */ /* 0x0001e2000c10110e */
[----:B------:R-:W-:Y:S05]  /*5f90*/  @P2 BRA `(.L_x_51) ;  /* 0x0000000000042947 */ /* 0x000fea0003800000 */
[----:B------:R0:W5:Y:S02]  /*5fa0*/  LDG.E.U8 R44, desc[UR14][R32.64+0x9] ;  /* 0x0000090e202c7981 */ /* 0x000164000c1e1100 */
.L_x_51:
[----:B------:R-:W-:Y:S05]  /*5fb0*/  BSYNC B1 ;  /* 0x0000000000017941 */ /* 0x000fea0003800000 */
.L_x_50:
        /* <DEDUP_REMOVED lines=12> */
.L_x_53:
[----:B------:R-:W-:Y:S05]  /*6080*/  BSYNC B1 ;  /* 0x0000000000017941 */ /* 0x000fea0003800000 */
.L_x_52:
        /* <DEDUP_REMOVED lines=12> */
.L_x_55:
[----:B------:R-:W-:Y:S05]  /*6150*/  BSYNC B1 ;  /* 0x0000000000017941 */ /* 0x000fea0003800000 */
.L_x_54:
        /* <DEDUP_REMOVED lines=12> */
.L_x_57:
[----:B------:R-:W-:Y:S05]  /*6220*/  BSYNC B1 ;  /* 0x0000000000017941 */ /* 0x000fea0003800000 */
.L_x_56:
        /* <DEDUP_REMOVED lines=12> */
.L_x_59:
[----:B------:R-:W-:Y:S05]  /*62f0*/  BSYNC B1 ;  /* 0x0000000000017941 */ /* 0x000fea0003800000 */
.L_x_58:
        /* <DEDUP_REMOVED lines=12> */
.L_x_61:
[----:B------:R-:W-:Y:S05]  /*63c0*/  BSYNC B1 ;  /* 0x0000000000017941 */ /* 0x000fea0003800000 */
.L_x_60:
        /* <DEDUP_REMOVED lines=12> */
.L_x_63:
[----:B------:R-:W-:Y:S05]  /*6490*/  BSYNC B1 ;  /* 0x0000000000017941 */ /* 0x000fea0003800000 */
.L_x_62:
        /* <DEDUP_REMOVED lines=12> */
.L_x_65:
[----:B------:R-:W-:Y:S05]  /*6560*/  BSYNC B1 ;  /* 0x0000000000017941 */ /* 0x000fea0003800000 */
.L_x_64:
        /* <DEDUP_REMOVED lines=12> */
.L_x_67:
[----:B------:R-:W-:Y:S05]  /*6630*/  BSYNC B1 ;  /* 0x0000000000017941 */ /* 0x000fea0003800000 */
.L_x_66:
        /* <DEDUP_REMOVED lines=12> */
.L_x_69:
[----:B------:R-:W-:Y:S05]  /*6700*/  BSYNC B1 ;  /* 0x0000000000017941 */ /* 0x000fea0003800000 */
.L_x_68:
        /* <DEDUP_REMOVED lines=12> */
.L_x_71:
[----:B------:R-:W-:Y:S05]  /*67d0*/  BSYNC B1 ;  /* 0x0000000000017941 */ /* 0x000fea0003800000 */
.L_x_70:
        /* <DEDUP_REMOVED lines=12> */
.L_x_73:
[----:B------:R-:W-:Y:S05]  /*68a0*/  BSYNC B1 ;  /* 0x0000000000017941 */ /* 0x000fea0003800000 */
.L_x_72:
        /* <DEDUP_REMOVED lines=12> */
.L_x_75:
[----:B------:R-:W-:Y:S05]  /*6970*/  BSYNC B1 ;  /* 0x0000000000017941 */ /* 0x000fea0003800000 */
.L_x_74:
        /* <DEDUP_REMOVED lines=12> */
.L_x_77:
[----:B------:R-:W-:Y:S05]  /*6a40*/  BSYNC B1 ;  /* 0x0000000000017941 */ /* 0x000fea0003800000 */
.L_x_76:
        /* <DEDUP_REMOVED lines=12> */
.L_x_79:
[----:B------:R-:W-:Y:S05]  /*6b10*/  BSYNC B1 ;  /* 0x0000000000017941 */ /* 0x000fea0003800000 */
.L_x_78:
        /* <DEDUP_REMOVED lines=12> */
.L_x_81:
[----:B------:R-:W-:Y:S05]  /*6be0*/  BSYNC B1 ;  /* 0x0000000000017941 */ /* 0x000fea0003800000 */
.L_x_80:
        /* <DEDUP_REMOVED lines=12> */
.L_x_83:
[----:B------:R-:W-:Y:S05]  /*6cb0*/  BSYNC B1 ;  /* 0x0000000000017941 */ /* 0x000fea0003800000 */
.L_x_82:
        /* <DEDUP_REMOVED lines=12> */
.L_x_85:
[----:B------:R-:W-:Y:S05]  /*6d80*/  BSYNC B1 ;  /* 0x0000000000017941 */ /* 0x000fea0003800000 */
.L_x_84:
        /* <DEDUP_REMOVED lines=12> */
.L_x_87:
[----:B------:R-:W-:Y:S05]  /*6e50*/  BSYNC B1 ;  /* 0x0000000000017941 */ /* 0x000fea0003800000 */
.L_x_86:
        /* <DEDUP_REMOVED lines=12> */
.L_x_89:
[----:B------:R-:W-:Y:S05]  /*6f20*/  BSYNC B1 ;  /* 0x0000000000017941 */ /* 0x000fea0003800000 */
.L_x_88:
        /* <DEDUP_REMOVED lines=12> */
.L_x_91:
[----:B------:R-:W-:Y:S05]  /*6ff0*/  BSYNC B1 ;  /* 0x0000000000017941 */ /* 0x000fea0003800000 */
.L_x_90:
        /* <DEDUP_REMOVED lines=12> */
.L_x_93:
[----:B------:R-:W-:Y:S05]  /*70c0*/  BSYNC B1 ;  /* 0x0000000000017941 */ /* 0x000fea0003800000 */
.L_x_92:
        /* <DEDUP_REMOVED lines=12> */
.L_x_95:
[----:B------:R-:W-:Y:S05]  /*7190*/  BSYNC B1 ;  /* 0x0000000000017941 */ /* 0x000fea0003800000 */
.L_x_94:
        /* <DEDUP_REMOVED lines=12> */
.L_x_97:
[----:B------:R-:W-:Y:S05]  /*7260*/  BSYNC B1 ;  /* 0x0000000000017941 */ /* 0x000fea0003800000 */
.L_x_96:
        /* <DEDUP_REMOVED lines=12> */
.L_x_99:
[----:B------:R-:W-:Y:S05]  /*7330*/  BSYNC B1 ;  /* 0x0000000000017941 */ /* 0x000fea0003800000 */
.L_x_98:
        /* <DEDUP_REMOVED lines=12> */
.L_x_101:
[----:B------:R-:W-:Y:S05]  /*7400*/  BSYNC B1 ;  /* 0x0000000000017941 */ /* 0x000fea0003800000 */
.L_x_100:
        /* <DEDUP_REMOVED lines=12> */
.L_x_103:
[----:B------:R-:W-:Y:S05]  /*74d0*/  BSYNC B1 ;  /* 0x0000000000017941 */ /* 0x000fea0003800000 */
.L_x_102:
        /* <DEDUP_REMOVED lines=12> */
.L_x_105:
[----:B------:R-:W-:Y:S05]  /*75a0*/  BSYNC B1 ;  /* 0x0000000000017941 */ /* 0x000fea0003800000 */
.L_x_104:
        /* <DEDUP_REMOVED lines=12> */
.L_x_107:
[----:B------:R-:W-:Y:S05]  /*7670*/  BSYNC B1 ;  /* 0x0000000000017941 */ /* 0x000fea0003800000 */
.L_x_106:
        /* <DEDUP_REMOVED lines=12> */
.L_x_109:
[----:B------:R-:W-:Y:S05]  /*7740*/  BSYNC B1 ;  /* 0x0000000000017941 */ /* 0x000fea0003800000 */
.L_x_108:
        /* <DEDUP_REMOVED lines=12> */
.L_x_111:
[----:B------:R-:W-:Y:S05]  /*7810*/  BSYNC B1 ;  /* 0x0000000000017941 */ /* 0x000fea0003800000 */
.L_x_110:
        /* <DEDUP_REMOVED lines=12> */
.L_x_113:
[----:B------:R-:W-:Y:S05]  /*78e0*/  BSYNC B1 ;  /* 0x0000000000017941 */ /* 0x000fea0003800000 */
.L_x_112:
        /* <DEDUP_REMOVED lines=12> */
.L_x_115:
[----:B------:R-:W-:Y:S05]  /*79b0*/  BSYNC B1 ;  /* 0x0000000000017941 */ /* 0x000fea0003800000 */
.L_x_114:
        /* <DEDUP_REMOVED lines=12> */
.L_x_117:
[----:B------:R-:W-:Y:S05]  /*7a80*/  BSYNC B1 ;  /* 0x0000000000017941 */ /* 0x000fea0003800000 */
.L_x_116:
        /* <DEDUP_REMOVED lines=12> */
.L_x_119:
[----:B------:R-:W-:Y:S05]  /*7b50*/  BSYNC B1 ;  /* 0x0000000000017941 */ /* 0x000fea0003800000 */
.L_x_118:
        /* <DEDUP_REMOVED lines=12> */
.L_x_121:
[----:B------:R-:W-:Y:S05]  /*7c20*/  BSYNC B1 ;  /* 0x0000000000017941 */ /* 0x000fea0003800000 */
.L_x_120:
        /* <DEDUP_REMOVED lines=12> */
.L_x_123:
[----:B------:R-:W-:Y:S05]  /*7cf0*/  BSYNC B1 ;  /* 0x0000000000017941 */ /* 0x000fea0003800000 */
.L_x_122:
        /* <DEDUP_REMOVED lines=12> */
.L_x_125:
[----:B------:R-:W-:Y:S05]  /*7dc0*/  BSYNC B1 ;  /* 0x0000000000017941 */ /* 0x000fea0003800000 */
.L_x_124:
        /* <DEDUP_REMOVED lines=12> */
.L_x_127:
[----:B------:R-:W-:Y:S05]  /*7e90*/  BSYNC B1 ;  /* 0x0000000000017941 */ /* 0x000fea0003800000 */
.L_x_126:
        /* <DEDUP_REMOVED lines=12> */
.L_x_129:
[----:B------:R-:W-:Y:S05]  /*7f60*/  BSYNC B1 ;  /* 0x0000000000017941 */ /* 0x000fea0003800000 */
.L_x_128:
        /* <DEDUP_REMOVED lines=12> */
.L_x_131:
[----:B------:R-:W-:Y:S05]  /*8030*/  BSYNC B1 ;  /* 0x0000000000017941 */ /* 0x000fea0003800000 */
.L_x_130:
        /* <DEDUP_REMOVED lines=12> */
.L_x_133:
[----:B------:R-:W-:Y:S05]  /*8100*/  BSYNC B1 ;  /* 0x0000000000017941 */ /* 0x000fea0003800000 */
.L_x_132:
        /* <DEDUP_REMOVED lines=12> */
.L_x_135:
[----:B------:R-:W-:Y:S05]  /*81d0*/  BSYNC B1 ;  /* 0x0000000000017941 */ /* 0x000fea0003800000 */
.L_x_134:
        /* <DEDUP_REMOVED lines=12> */
.L_x_137:
[----:B------:R-:W-:Y:S05]  /*82a0*/  BSYNC B1 ;  /* 0x0000000000017941 */ /* 0x000fea0003800000 */
.L_x_136:
        /* <DEDUP_REMOVED lines=12> */
.L_x_139:
[----:B------:R-:W-:Y:S05]  /*8370*/  BSYNC B1 ;  /* 0x0000000000017941 */ /* 0x000fea0003800000 */
.L_x_138:
        /* <DEDUP_REMOVED lines=12> */
.L_x_141:
[----:B------:R-:W-:Y:S05]  /*8440*/  BSYNC B1 ;  /* 0x0000000000017941 */ /* 0x000fea0003800000 */
.L_x_140:
        /* <DEDUP_REMOVED lines=12> */
.L_x_143:
[----:B------:R-:W-:Y:S05]  /*8510*/  BSYNC B1 ;  /* 0x0000000000017941 */ /* 0x000fea0003800000 */
.L_x_142:
        /* <DEDUP_REMOVED lines=12> */
.L_x_145:
[----:B------:R-:W-:Y:S05]  /*85e0*/  BSYNC B1 ;  /* 0x0000000000017941 */ /* 0x000fea0003800000 */
.L_x_144:
        /* <DEDUP_REMOVED lines=12> */
.L_x_147:
[----:B------:R-:W-:Y:S05]  /*86b0*/  BSYNC B1 ;  /* 0x0000000000017941 */ /* 0x000fea0003800000 */
.L_x_146:
        /* <DEDUP_REMOVED lines=12> */
.L_x_149:
[----:B------:R-:W-:Y:S05]  /*8780*/  BSYNC B1 ;  /* 0x0000000000017941 */ /* 0x000fea0003800000 */
.L_x_148:
        /* <DEDUP_REMOVED lines=12> */
.L_x_151:
[----:B------:R-:W-:Y:S05]  /*8850*/  BSYNC B1 ;  /* 0x0000000000017941 */ /* 0x000fea0003800000 */
.L_x_150:
        /* <DEDUP_REMOVED lines=12> */
.L_x_153:
[----:B------:R-:W-:Y:S05]  /*8920*/  BSYNC B1 ;  /* 0x0000000000017941 */ /* 0x000fea0003800000 */
.L_x_152:
        /* <DEDUP_REMOVED lines=12> */
.L_x_155:
[----:B------:R-:W-:Y:S05]  /*89f0*/  BSYNC B1 ;  /* 0x0000000000017941 */ /* 0x000fea0003800000 */
.L_x_154:
        /* <DEDUP_REMOVED lines=12> */
.L_x_157:
[----:B------:R-:W-:Y:S05]  /*8ac0*/  BSYNC B1 ;  /* 0x0000000000017941 */ /* 0x000fea0003800000 */
.L_x_156:
        /* <DEDUP_REMOVED lines=12> */
.L_x_159:
[----:B------:R-:W-:Y:S05]  /*8b90*/  BSYNC B1 ;  /* 0x0000000000017941 */ /* 0x000fea0003800000 */
.L_x_158:
        /* <DEDUP_REMOVED lines=12> */
.L_x_161:
[----:B------:R-:W-:Y:S05]  /*8c60*/  BSYNC B1 ;  /* 0x0000000000017941 */ /* 0x000fea0003800000 */
.L_x_160:
        /* <DEDUP_REMOVED lines=12> */
.L_x_163:
[----:B------:R-:W-:Y:S05]  /*8d30*/  BSYNC B1 ;  /* 0x0000000000017941 */ /* 0x000fea0003800000 */
.L_x_162:
[----:B-----5:R-:W-:Y:S01]  /*8d40*/  LOP3.LUT R44, R44, 0xff, RZ, 0xc0, !PT ;  /* 0x000000ff2c2c7812 */ /* 0x020fe200078ec0ff */
[----:B------:R-:W-:Y:S01]  /*8d50*/  BSSY B1, `(.L_x_164) ;  /* 0x000000b000017945 */ /* 0x000fe20003800000 */
[----:B------:R-:W-:Y:S02]  /*8d60*/  ISETP.LT.OR P2, PT, R41, 0x79, !P1 ;  /* 0x000000792900780c */ /* 0x000fe40004f41670 */
[----:B------:R-:W-:Y:S02]  /*8d70*/  F2FP.F16.E5M2.UNPACK_B R44, R44 ;  /* 0x0000002cff2c723e */ /* 0x000fe400020004ff */
[----:B0--3--:R-:W-:-:S03]  /*8d80*/  PRMT R32, RZ, 0x7610, R32 ;  /* 0x00007610ff207816 */ /* 0x009fc60000000020 */
[----:B------:R-:W-:-:S05]  /*8d90*/  HADD2.F32 R44, -RZ, R44.H0_H0 ;  /* 0x2000002cff2c7230 */ /* 0x000fca0000004100 */
[----:B------:R-:W-:-:S04]  /*8da0*/  FMUL R44, R44, UR21 ;  /* 0x000000152c2c7c20 */ /* 0x000fc80008400000 */
[----:B------:R-:W-:-:S05]  /*8db0*/  FFMA R44, R165, UR20, R44 ;  /* 0x00000014a52c7c23 */ /* 0x000fca000800002c */
[----:B------:R-:W-:-:S05]  /*8dc0*/  F2FP.SATFINITE.E5M2.F32.PACK_AB_MERGE_C R33, RZ, R44, RZ ;  /* 0x0000002cff21723e */ /* 0x000fca00048060ff */
[----:B------:R0:W-:Y:S01]  /*8dd0*/  @!P0 STG.E.U8 desc[UR14][R24.64+0x79], R33 ;  /* 0x0000792118008986 */ /* 0x0001e2000c10110e */
[----:B------:R-:W-:Y:S05]  /*8de0*/  @P2 BRA `(.L_x_165) ;  /* 0x0000000000042947 */ /* 0x000fea0003800000 */
[----:B------:R3:W5:Y:S02]  /*8df0*/  LDG.E.U8 R32, desc[UR14][R34.64+0x78] ;  /* 0x0000780e22207981 */ /* 0x000764000c1e1100 */
.L_x_165:
[----:B------:R-:W-:Y:S05]  /*8e00*/  BSYNC B1 ;  /* 0x0000000000017941 */ /* 0x000fea0003800000 */
.L_x_164:
[----:B-----5:R-:W-:Y:S01]  /*8e10*/  LOP3.LUT R32, R32, 0xff, RZ, 0xc0, !PT ;  /* 0x000000ff20207812 */ /* 0x020fe200078ec0ff */
[----:B------:R-:W-:Y:S01]  /*8e20*/  BSSY B1, `(.L_x_166) ;  /* 0x000000b000017945 */ /* 0x000fe20003800000 */
[----:B------:R-:W-:Y:S02]  /*8e30*/  ISETP.LT.OR P1, PT, R41, 0x7a, !P1 ;  /* 0x0000007a2900780c */ /* 0x000fe40004f21670 */
[----:B------:R-:W-:Y:S02]  /*8e40*/  F2FP.F16.E5M2.UNPACK_B R32, R32 ;  /* 0x00000020ff20723e */ /* 0x000fe400020004ff */
[----:B0-2---:R-:W-:-:S03]  /*8e50*/  PRMT R24, RZ, 0x7610, R24 ;  /* 0x00007610ff187816 */ /* 0x005fc60000000018 */
[----:B------:R-:W-:-:S05]  /*8e60*/  HADD2.F32 R32, -RZ, R32.H0_H0 ;  /* 0x20000020ff207230 */ /* 0x000fca0000004100 */
[----:B------:R-:W-:-:S04]  /*8e70*/  FMUL R25, R32, UR21 ;  /* 0x0000001520197c20 */ /* 0x000fc80008400000 */
[----:B------:R-:W-:-:S05]  /*8e80*/  FFMA R25, R164, UR20, R25 ;  /* 0x00000014a4197c23 */ /* 0x000fca0008000019 */
[----:B------:R-:W-:-:S05]  /*8e90*/  F2FP.SATFINITE.E5M2.F32.PACK_AB_MERGE_C R25, RZ, R25, RZ ;  /* 0x00000019ff19723e */ /* 0x000fca00048060ff */
[----:B------:R0:W-:Y:S01]  /*8ea0*/  @!P2 STG.E.U8 desc[UR14][R26.64+0x78], R25 ;  /* 0x000078191a00a986 */ /* 0x0001e2000c10110e */
[----:B------:R-:W-:Y:S05]  /*8eb0*/  @P1 BRA `(.L_x_167) ;  /* 0x0000000000041947 */ /* 0x000fea0003800000 */
[----:B------:R2:W5:Y:S02]  /*8ec0*/  LDG.E.U8 R24, desc[UR14][R34.64+0x79] ;  /* 0x0000790e22187981 */ /* 0x000564000c1e1100 */
.L_x_167:
[----:B------:R-:W-:Y:S05]  /*8ed0*/  BSYNC B1 ;  /* 0x0000000000017941 */ /* 0x000fea0003800000 */
.L_x_166:
[----:B-----5:R-:W-:Y:S01]  /*8ee0*/  LOP3.LUT R24, R24, 0xff, RZ, 0xc0, !PT ;  /* 0x000000ff18187812 */ /* 0x020fe200078ec0ff */
[----:B------:R-:W-:Y:S01]  /*8ef0*/  BSSY B1, `(.L_x_168) ;  /* 0x0000013000017945 */ /* 0x000fe20003800000 */
[----:B------:R-:W-:Y:S02]  /*8f00*/  IADD3 R33, P0, R43, 0x80, RZ ;  /* 0x000000802b217810 */ /* 0x000fe40007f1e0ff */
[----:B------:R-:W-:-:S03]  /*8f10*/  F2FP.F16.E5M2.UNPACK_B R24, R24 ;  /* 0x00000018ff18723e */ /* 0x000fc600020004ff */
[----:B0-----:R-:W-:Y:S01]  /*8f20*/  IMAD.X R25, RZ, RZ, R39, P0 ;  /* 0x000000ffff197224 */ /* 0x001fe200000e0627 */
[----:B------:R-:W-:Y:S01]  /*8f30*/  ISETP.GE.AND P0, PT, R42, 0x81, PT ;  /* 0x000000812a00780c */ /* 0x000fe20003f06270 */
[----:B------:R-:W-:Y:S02]  /*8f40*/  HADD2.F32 R24, -RZ, R24.H0_H0 ;  /* 0x20000018ff187230 */ /* 0x000fe40000004100 */
[----:B--234-:R-:W-:Y:S01]  /*8f50*/  IMAD R34, R25, UR6, RZ ;  /* 0x0000000619227c24 */ /* 0x01cfe2000f8e02ff */
        /* <DEDUP_REMOVED lines=12> */
.L_x_169:
[----:B------:R-:W-:Y:S05]  /*9020*/  BSYNC B1 ;  /* 0x0000000000017941 */ /* 0x000fea0003800000 */
.L_x_168:
[----:B-----5:R-:W-:Y:S01]  /*9030*/  LOP3.LUT R32, R32, 0xff, RZ, 0xc0, !PT ;  /* 0x000000ff20207812 */ /* 0x020fe200078ec0ff */
[----:B------:R-:W-:Y:S01]  /*9040*/  BSSY B1, `(.L_x_170) ;  /* 0x000000b000017945 */ /* 0x000fe20003800000 */
[----:B------:R-:W-:Y:S02]  /*9050*/  ISETP.LT.OR P2, PT, R41, 0x2, !P0 ;  /* 0x000000022900780c */ /* 0x000fe40004741670 */
[----:B------:R-:W-:Y:S02]  /*9060*/  F2FP.F16.E5M2.UNPACK_B R32, R32 ;  /* 0x00000020ff20723e */ /* 0x000fe400020004ff */
[----:B0-----:R-:W-:-:S03]  /*9070*/  PRMT R26, RZ, 0x7610, R26 ;  /* 0x00007610ff1a7816 */ /* 0x001fc6000000001a */
[----:B------:R-:W-:-:S05]  /*9080*/  HADD2.F32 R32, -RZ, R32.H0_H0 ;  /* 0x20000020ff207230 */ /* 0x000fca0000004100 */
[----:B------:R-:W-:-:S04]  /*9090*/  FMUL R27, R32, UR21 ;  /* 0x00000015201b7c20 */ /* 0x000fc80008400000 */
[----:B------:R-:W-:-:S05]  /*90a0*/  FFMA R27, R162, UR20, R27 ;  /* 0x00000014a21b7c23 */ /* 0x000fca000800001b */
[----:B------:R-:W-:-:S05]  /*90b0*/  F2FP.SATFINITE.E5M2.F32.PACK_AB_MERGE_C R27, RZ, R27, RZ ;  /* 0x0000001bff1b723e */ /* 0x000fca00048060ff */
[----:B------:R0:W-:Y:S01]  /*90c0*/  @!P3 STG.E.U8 desc[UR14][R28.64], R27 ;  /* 0x0000001b1c00b986 */ /* 0x0001e2000c10110e */
[----:B------:R-:W-:Y:S05]  /*90d0*/  @P2 BRA `(.L_x_171) ;  /* 0x0000000000042947 */ /* 0x000fea0003800000 */
[----:B------:R3:W5:Y:S02]  /*90e0*/  LDG.E.U8 R26, desc[UR14][R24.64+0x1] ;  /* 0x0000010e181a7981 */ /* 0x000764000c1e1100 */
.L_x_171:
[----:B------:R-:W-:Y:S05]  /*90f0*/  BSYNC B1 ;  /* 0x0000000000017941 */ /* 0x000fea0003800000 */
.L_x_170:
[----:B-----5:R-:W-:Y:S01]  /*9100*/  LOP3.LUT R26, R26, 0xff, RZ, 0xc0, !PT ;  /* 0x000000ff1a1a7812 */ /* 0x020fe200078ec0ff */
[----:B------:R-:W-:Y:S01]  /*9110*/  BSSY B1, `(.L_x_172) ;  /* 0x0000013000017945 */ /* 0x000fe20003800000 */
[----:B------:R-:W-:Y:S02]  /*9120*/  IADD3 R43, P1, R43, 0x88, RZ ;  /* 0x000000882b2b7810 */ /* 0x000fe40007f3e0ff */
[----:B------:R-:W-:Y:S02]  /*9130*/  F2FP.F16.E5M2.UNPACK_B R26, R26 ;  /* 0x0000001aff1a723e */ /* 0x000fe400020004ff */
[----:B------:R-:W-:Y:S01]  /*9140*/  PRMT R32, RZ, 0x7610, R32 ;  /* 0x00007610ff207816 */ /* 0x000fe20000000020 */
[----:B------:R-:W-:Y:S01]  /*9150*/  IMAD.X R38, RZ, RZ, R39, P1 ;  /* 0x000000ffff267224 */ /* 0x000fe200008e0627 */
[----:B------:R-:W-:Y:S01]  /*9160*/  ISETP.GE.AND P1, PT, R42, 0x89, PT ;  /* 0x000000892a00780c */ /* 0x000fe20003f26270 */
[----:B------:R-:W-:Y:S02]  /*9170*/  HADD2.F32 R26, -RZ, R26.H0_H0 ;  /* 0x2000001aff1a7230 */ /* 0x000fe40000004100 */
[----:B------:R-:W-:Y:S01]  /*9180*/  IMAD R38, R38, UR6, RZ ;  /* 0x0000000626267c24 */ /* 0x000fe2000f8e02ff */
[----:B------:R-:W-:Y:S01]  /*9190*/  ISETP.LT.OR P5, PT, R41, 0x1, !P1 ;  /* 0x000000012900780c */ /* 0x000fe20004fa1670 */
[----:B------:R-:W-:-:S04]  /*91a0*/  IMAD.WIDE.U32 R36, R43, UR6, R36 ;  /* 0x000000062b247c25 */ /* 0x000fc8000f8e0024 */
[----:B------:R-:W-:Y:S01]  /*91b0*/  FMUL R26, R26, UR21 ;  /* 0x000000151a1a7c20 */ /* 0x000fe20008400000 */
[----:B------:R-:W-:-:S03]  /*91c0*/  IMAD R43, R43, UR7, R38 ;  /* 0x000000072b2b7c24 */ /* 0x000fc6000f8e0226 */
[----:B------:R-:W-:Y:S01]  /*91d0*/  FFMA R161, R161, UR20, R26 ;  /* 0x00000014a1a17c23 */ /* 0x000fe2000800001a */
[----:B------:R-:W-:-:S04]  /*91e0*/  IADD3 R26, P3, R36, UR10, RZ ;  /* 0x0000000a241a7c10 */ /* 0x000fc8000ff7e0ff */
[----:B------:R-:W-:Y:S02]  /*91f0*/  F2FP.SATFINITE.E5M2.F32.PACK_AB_MERGE_C R161, RZ, R161, RZ ;  /* 0x000000a1ffa1723e */ /* 0x000fe400048060ff */
[----:B0-----:R-:W-:-:S03]  /*9200*/  IADD3.X R27, R37, UR11, R43, P3, !PT ;  /* 0x0000000b251b7c10 */ /* 0x001fc60009ffe42b */
[----:B------:R0:W-:Y:S01]  /*9210*/  @!P2 STG.E.U8 desc[UR14][R28.64+0x1], R161 ;  /* 0x000001a11c00a986 */ /* 0x0001e2000c10110e */
[----:B------:R-:W-:Y:S05]  /*9220*/  @P5 BRA `(.L_x_173) ;  /* 0x0000000000045947 */ /* 0x000fea0003800000 */
[----:B------:R4:W5:Y:S02]  /*9230*/  LDG.E.U8 R32, desc[UR14][R26.64] ;  /* 0x0000000e1a207981 */ /* 0x000964000c1e1100 */
.L_x_173:
[----:B------:R-:W-:Y:S05]  /*9240*/  BSYNC B1 ;  /* 0x0000000000017941 */ /* 0x000fea0003800000 */
.L_x_172:
        /* <DEDUP_REMOVED lines=12> */
.L_x_175:
[----:B------:R-:W-:Y:S05]  /*9310*/  BSYNC B1 ;  /* 0x0000000000017941 */ /* 0x000fea0003800000 */
.L_x_174:
        /* <DEDUP_REMOVED lines=12> */
.L_x_177:
[----:B------:R-:W-:Y:S05]  /*93e0*/  BSYNC B1 ;  /* 0x0000000000017941 */ /* 0x000fea0003800000 */
.L_x_176:
        /* <DEDUP_REMOVED lines=12> */
.L_x_179:
[----:B------:R-:W-:Y:S05]  /*94b0*/  BSYNC B1 ;  /* 0x0000000000017941 */ /* 0x000fea0003800000 */
.L_x_178:
        /* <DEDUP_REMOVED lines=12> */
.L_x_181:
[----:B------:R-:W-:Y:S05]  /*9580*/  BSYNC B1 ;  /* 0x0000000000017941 */ /* 0x000fea0003800000 */
.L_x_180:
        /* <DEDUP_REMOVED lines=12> */
.L_x_183:
[----:B------:R-:W-:Y:S05]  /*9650*/  BSYNC B1 ;  /* 0x0000000000017941 */ /* 0x000fea0003800000 */
.L_x_182:
        /* <DEDUP_REMOVED lines=12> */
.L_x_185:
[----:B------:R-:W-:Y:S05]  /*9720*/  BSYNC B1 ;  /* 0x0000000000017941 */ /* 0x000fea0003800000 */
.L_x_184:
        /* <DEDUP_REMOVED lines=12> */
.L_x_187:
[----:B------:R-:W-:Y:S05]  /*97f0*/  BSYNC B1 ;  /* 0x0000000000017941 */ /* 0x000fea0003800000 */
.L_x_186:
        /* <DEDUP_REMOVED lines=12> */
.L_x_189:
[----:B------:R-:W-:Y:S05]  /*98c0*/  BSYNC B1 ;  /* 0x0000000000017941 */ /* 0x000fea0003800000 */
.L_x_188:
        /* <DEDUP_REMOVED lines=12> */
.L_x_191:
[----:B------:R-:W-:Y:S05]  /*9990*/  BSYNC B1 ;  /* 0x0000000000017941 */ /* 0x000fea0003800000 */
.L_x_190:
[----:B-----5:R-:W-:Y:S01]  /*99a0*/  LOP3.LUT R32, R32, 0xff, RZ, 0xc0, !PT ;  /* 0x000000ff20207812 */ /* 0x020fe200078ec0ff */
[----:B------:R-:W-:Y:S01]  /*99b0*/  BSSY B1, `(.L_x_192) ;  /* 0x000000b000017945 */ /* 0x000fe20003800000 */
[----:B------:R-:W-:Y:S02]  /*99c0*/  ISETP.LT.OR P3, PT, R41, 0x19, !P0 ;  /* 0x000000192900780c */ /* 0x000fe40004761670 */
[----:B------:R-:W-:-:S05]  /*99d0*/  F2FP.F16.E5M2.UNPACK_B R32, R32 ;  /* 0x00000020ff20723e */ /* 0x000fca00020004ff */
[----:B------:R-:W-:-:S05]  /*99e0*/  HADD2.F32 R32, -RZ, R32.H0_H0 ;  /* 0x20000020ff207230 */ /* 0x000fca0000004100 */
[----:B------:R-:W-:-:S04]  /*99f0*/  FMUL R32, R32, UR21 ;  /* 0x0000001520207c20 */ /* 0x000fc80008400000 */
[----:B------:R-:W-:Y:S01]  /*9a00*/  FFMA R32, R23, UR20, R32 ;  /* 0x0000001417207c23 */ /* 0x000fe20008000020 */
[----:B------:R-:W-:-:S04]  /*9a10*/  PRMT R23, RZ, 0x7610, R23 ;  /* 0x00007610ff177816 */ /* 0x000fc80000000017 */
[----:B0-----:R-:W-:-:S05]  /*9a20*/  F2FP.SATFINITE.E5M2.F32.PACK_AB_MERGE_C R33, RZ, R32, RZ ;  /* 0x00000020ff21723e */ /* 0x001fca00048060ff */
[----:B------:R0:W-:Y:S01]  /*9a30*/  @!P2 STG.E.U8 desc[UR14][R30.64+0x11], R33 ;  /* 0x000011211e00a986 */ /* 0x0001e2000c10110e */
[----:B------:R-:W-:Y:S05]  /*9a40*/  @P3 BRA `(.L_x_193) ;  /* 0x0000000000043947 */ /* 0x000fea0003800000 */
[----:B------:R0:W5:Y:S02]  /*9a50*/  LDG.E.U8 R23, desc[UR14][R24.64+0x18] ;  /* 0x0000180e18177981 */ /* 0x000164000c1e1100 */
.L_x_193:
[----:B------:R-:W-:Y:S05]  /*9a60*/  BSYNC B1 ;  /* 0x0000000000017941 */ /* 0x000fea0003800000 */
.L_x_192:
        /* <DEDUP_REMOVED lines=8> */
[----:B------:R-:W-:-:S05]  /*9af0*/  F2FP.SATFINITE.E5M2.F32.PACK_AB_MERGE_C R23, RZ, R23, RZ ;  /* 0x00000017ff17723e */ /* 0x000fca00048060ff */
[----:B------:R0:W-:Y:S01]  /*9b00*/  @!P3 STG.E.U8 desc[UR14][R28.64+0x18], R23 ;  /* 0x000018171c00b986 */ /* 0x0001e2000c10110e */
[----:B------:R-:W-:Y:S05]  /*9b10*/  @P2 BRA `(.L_x_195) ;  /* 0x0000000000042947 */ /* 0x000fea0003800000 */
[----:B------:R0:W5:Y:S02]  /*9b20*/  LDG.E.U8 R22, desc[UR14][R24.64+0x19] ;  /* 0x0000190e18167981 */ /* 0x000164000c1e1100 */
.L_x_195:
[----:B------:R-:W-:Y:S05]  /*9b30*/  BSYNC B1 ;  /* 0x0000000000017941 */ /* 0x000fea0003800000 */
.L_x_194:
        /* <DEDUP_REMOVED lines=12> */
.L_x_197:
[----:B------:R-:W-:Y:S05]  /*9c00*/  BSYNC B1 ;  /* 0x0000000000017941 */ /* 0x000fea0003800000 */
.L_x_196:
        /* <DEDUP_REMOVED lines=12> */
.L_x_199:
[----:B------:R-:W-:Y:S05]  /*9cd0*/  BSYNC B1 ;  /* 0x0000000000017941 */ /* 0x000fea0003800000 */
.L_x_198:
        /* <DEDUP_REMOVED lines=12> */
.L_x_201:
[----:B------:R-:W-:Y:S05]  /*9da0*/  BSYNC B1 ;  /* 0x0000000000017941 */ /* 0x000fea0003800000 */
.L_x_200:
        /* <DEDUP_REMOVED lines=12> */
.L_x_203:
[----:B------:R-:W-:Y:S05]  /*9e70*/  BSYNC B1 ;  /* 0x0000000000017941 */ /* 0x000fea0003800000 */
.L_x_202:
        /* <DEDUP_REMOVED lines=12> */
.L_x_205:
[----:B------:R-:W-:Y:S05]  /*9f40*/  BSYNC B1 ;  /* 0x0000000000017941 */ /* 0x000fea0003800000 */
.L_x_204:
        /* <DEDUP_REMOVED lines=12> */
.L_x_207:
[----:B------:R-:W-:Y:S05]  /*a010*/  BSYNC B1 ;  /* 0x0000000000017941 */ /* 0x000fea0003800000 */
.L_x_206:
        /* <DEDUP_REMOVED lines=12> */
.L_x_209:
[----:B------:R-:W-:Y:S05]  /*a0e0*/  BSYNC B1 ;  /* 0x0000000000017941 */ /* 0x000fea0003800000 */
.L_x_208:
        /* <DEDUP_REMOVED lines=12> */
.L_x_211:
[----:B------:R-:W-:Y:S05]  /*a1b0*/  BSYNC B1 ;  /* 0x0000000000017941 */ /* 0x000fea0003800000 */
.L_x_210:
        /* <DEDUP_REMOVED lines=12> */
.L_x_213:
[----:B------:R-:W-:Y:S05]  /*a280*/  BSYNC B1 ;  /* 0x0000000000017941 */ /* 0x000fea0003800000 */
.L_x_212:
        /* <DEDUP_REMOVED lines=12> */
.L_x_215:
[----:B------:R-:W-:Y:S05]  /*a350*/  BSYNC B1 ;  /* 0x0000000000017941 */ /* 0x000fea0003800000 */
.L_x_214:
        /* <DEDUP_REMOVED lines=12> */
.L_x_217:
[----:B------:R-:W-:Y:S05]  /*a420*/  BSYNC B1 ;  /* 0x0000000000017941 */ /* 0x000fea0003800000 */
.L_x_216:
        /* <DEDUP_REMOVED lines=12> */
.L_x_219:
[----:B------:R-:W-:Y:S05]  /*a4f0*/  BSYNC B1 ;  /* 0x0000000000017941 */ /* 0x000fea0003800000 */
.L_x_218:
        /* <DEDUP_REMOVED lines=12> */
.L_x_221:
[----:B------:R-:W-:Y:S05]  /*a5c0*/  BSYNC B1 ;  /* 0x0000000000017941 */ /* 0x000fea0003800000 */
.L_x_220:
        /* <DEDUP_REMOVED lines=12> */
.L_x_223:
[----:B------:R-:W-:Y:S05]  /*a690*/  BSYNC B1 ;  /* 0x0000000000017941 */ /* 0x000fea0003800000 */
.L_x_222:
        /* <DEDUP_REMOVED lines=12> */
.L_x_225:
[----:B------:R-:W-:Y:S05]  /*a760*/  BSYNC B1 ;  /* 0x0000000000017941 */ /* 0x000fea0003800000 */
.L_x_224:
        /* <DEDUP_REMOVED lines=12> */
.L_x_227:
[----:B------:R-:W-:Y:S05]  /*a830*/  BSYNC B1 ;  /* 0x0000000000017941 */ /* 0x000fea0003800000 */
.L_x_226:
        /* <DEDUP_REMOVED lines=12> */
.L_x_229:
[----:B------:R-:W-:Y:S05]  /*a900*/  BSYNC B1 ;  /* 0x0000000000017941 */ /* 0x000fea0003800000 */
.L_x_228:
        /* <DEDUP_REMOVED lines=12> */
.L_x_231:
[----:B------:R-:W-:Y:S05]  /*a9d0*/  BSYNC B1 ;  /* 0x0000000000017941 */ /* 0x000fea0003800000 */
.L_x_230:
        /* <DEDUP_REMOVED lines=12> */
.L_x_233:
[----:B------:R-:W-:Y:S05]  /*aaa0*/  BSYNC B1 ;  /* 0x0000000000017941 */ /* 0x000fea0003800000 */
.L_x_232:
        /* <DEDUP_REMOVED lines=12> */
.L_x_235:
[----:B------:R-:W-:Y:S05]  /*ab70*/  BSYNC B1 ;  /* 0x0000000000017941 */ /* 0x000fea0003800000 */
.L_x_234:
[----:B-----5:R-:W-:Y:S01]  /*ab80*/  LOP3.LUT R2, R2, 0xff, RZ, 0xc0, !PT ;  /* 0x000000ff02027812 */ /* 0x020fe200078ec0ff */
[----:B------:R-:W-:Y:S01]  /*ab90*/  BSSY B1, `(.L_x_236) ;  /* 0x000000b000017945 */ /* 0x000fe20003800000 */
[----:B------:R-:W-:Y:S02]  /*aba0*/  ISETP.LT.OR P3, PT, R41, 0x41, !P1 ;  /* 0x000000412900780c */ /* 0x000fe40004f61670 */
[----:B------:R-:W-:-:S05]  /*abb0*/  F2FP.F16.E5M2.UNPACK_B R2, R2 ;  /* 0x00000002ff02723e */ /* 0x000fca00020004ff */
[----:B------:R-:W-:-:S05]  /*abc0*/  HADD2.F32 R2, -RZ, R2.H0_H0 ;  /* 0x20000002ff027230 */ /* 0x000fca0000004100 */
[----:B0-----:R-:W-:-:S04]  /*abd0*/  FMUL R3, R2, UR21 ;  /* 0x0000001502037c20 */ /* 0x001fc80008400000 */
[----:B------:R-:W-:Y:S01]  /*abe0*/  FFMA R3, R0, UR20, R3 ;  /* 0x0000001400037c23 */ /* 0x000fe20008000003 */
[----:B------:R-:W-:-:S04]  /*abf0*/  PRMT R0, RZ, 0x7610, R0 ;  /* 0x00007610ff007816 */ /* 0x000fc80000000000 */
[----:B------:R-:W-:-:S05]  /*ac00*/  F2FP.SATFINITE.E5M2.F32.PACK_AB_MERGE_C R3, RZ, R3, RZ ;  /* 0x00000003ff03723e */ /* 0x000fca00048060ff */
[----:B------:R0:W-:Y:S01]  /*ac10*/  @!P2 STG.E.U8 desc[UR14][R28.64+0x41], R3 ;  /* 0x000041031c00a986 */ /* 0x0001e2000c10110e */
[----:B------:R-:W-:Y:S05]  /*ac20*/  @P3 BRA `(.L_x_237) ;  /* 0x0000000000043947 */ /* 0x000fea0003800000 */
[----:B------:R0:W5:Y:S02]  /*ac30*/  LDG.E.U8 R0, desc[UR14][R26.64+0x40] ;  /* 0x0000400e1a007981 */ /* 0x000164000c1e1100 */
.L_x_237:
[----:B------:R-:W-:Y:S05]  /*ac40*/  BSYNC B1 ;  /* 0x0000000000017941 */ /* 0x000fea0003800000 */
.L_x_236:
[----:B------:R-:W2:Y:S01]  /*ac50*/  LDL.LU R2, [R1] ;  /* 0x0000000001027983 */ /* 0x000ea20000300800 */
[----:B-----5:R-:W-:Y:S01]  /*ac60*/  LOP3.LUT R0, R0, 0xff, RZ, 0xc0, !PT ;  /* 0x000000ff00007812 */ /* 0x020fe200078ec0ff */
[----:B------:R-:W-:Y:S01]  /*ac70*/  BSSY B1, `(.L_x_238) ;  /* 0x000000b000017945 */ /* 0x000fe20003800000 */
[----:B------:R-:W-:Y:S02]  /*ac80*/  ISETP.LT.OR P2, PT, R41, 0x42, !P1 ;  /* 0x000000422900780c */ /* 0x000fe40004f41670 */
[----:B------:R-:W-:-:S05]  /*ac90*/  F2FP.F16.E5M2.UNPACK_B R0, R0 ;  /* 0x00000000ff00723e */ /* 0x000fca00020004ff */
[----:B------:R-:W-:-:S05]  /*aca0*/  HADD2.F32 R0, -RZ, R0.H0_H0 ;  /* 0x20000000ff007230 */ /* 0x000fca0000004100 */
[----:B------:R-:W-:-:S04]  /*acb0*/  FMUL R0, R0, UR21 ;  /* 0x0000001500007c20 */ /* 0x000fc80008400000 */
[----:B--2---:R-:W-:-:S05]  /*acc0*/  FFMA R0, R2, UR20, R0 ;  /* 0x0000001402007c23 */ /* 0x004fca0008000000 */
[----:B0-----:R-:W-:Y:S02]  /*acd0*/  F2FP.SATFINITE.E5M2.F32.PACK_AB_MERGE_C R3, RZ, R0, RZ ;  /* 0x00000000ff03723e */ /* 0x001fe400048060ff */
[----:B------:R-:W-:-:S03]  /*ace0*/  PRMT R0, RZ, 0x7610, R0 ;  /* 0x00007610ff007816 */ /* 0x000fc60000000000 */
[----:B------:R0:W-:Y:S01]  /*acf0*/  @!P3 STG.E.U8 desc[UR14][R30.64+0x40], R3 ;  /* 0x000040031e00b986 */ /* 0x0001e2000c10110e */
[----:B------:R-:W-:Y:S05]  /*ad00*/  @P2 BRA `(.L_x_239) ;  /* 0x0000000000042947 */ /* 0x000fea0003800000 */
[----:B------:R2:W5:Y:S02]  /*ad10*/  LDG.E.U8 R0, desc[UR14][R26.64+0x41] ;  /* 0x0000410e1a007981 */ /* 0x000564000c1e1100 */
.L_x_239:
[----:B------:R-:W-:Y:S05]  /*ad20*/  BSYNC B1 ;  /* 0x0000000000017941 */ /* 0x000fea0003800000 */
.L_x_238:
[----:B------:R-:W3:Y:S01]  /*ad30*/  LDL.LU R2, [R1+0x4] ;  /* 0x0000040001027983 */ /* 0x000ee20000300800 */
[----:B-----5:R-:W-:Y:S01]  /*ad40*/  LOP3.LUT R0, R0, 0xff, RZ, 0xc0, !PT ;  /* 0x000000ff00007812 */ /* 0x020fe200078ec0ff */
[----:B------:R-:W-:Y:S01]  /*ad50*/  BSSY B1, `(.L_x_240) ;  /* 0x000000b000017945 */ /* 0x000fe20003800000 */
[----:B------:R-:W-:Y:S02]  /*ad60*/  ISETP.LT.OR P3, PT, R41, 0x49, !P0 ;  /* 0x000000492900780c */ /* 0x000fe40004761670 */
[----:B------:R-:W-:-:S05]  /*ad70*/  F2FP.F16.E5M2.UNPACK_B R0, R0 ;  /* 0x00000000ff00723e */ /* 0x000fca00020004ff */
[----:B------:R-:W-:-:S05]  /*ad80*/  HADD2.F32 R0, -RZ, R0.H0_H0 ;  /* 0x20000000ff007230 */ /* 0x000fca0000004100 */
[----:B------:R-:W-:-:S04]  /*ad90*/  FMUL R0, R0, UR21 ;  /* 0x0000001500007c20 */ /* 0x000fc80008400000 */
[----:B---3--:R-:W-:-:S05]  /*ada0*/  FFMA R0, R2, UR20, R0 ;  /* 0x0000001402007c23 */ /* 0x008fca0008000000 */
[----:B0-----:R-:W-:Y:S02]  /*adb0*/  F2FP.SATFINITE.E5M2.F32.PACK_AB_MERGE_C R3, RZ, R0, RZ ;  /* 0x00000000ff03723e */ /* 0x001fe400048060ff */
[----:B------:R-:W-:-:S03]  /*adc0*/  PRMT R0, RZ, 0x7610, R0 ;  /* 0x00007610ff007816 */ /* 0x000fc60000000000 */
[----:B------:R0:W-:Y:S01]  /*add0*/  @!P2 STG.E.U8 desc[UR14][R30.64+0x41], R3 ;  /* 0x000041031e00a986 */ /* 0x0001e2000c10110e */
[----:B------:R-:W-:Y:S05]  /*ade0*/  @P3 BRA `(.L_x_241) ;  /* 0x0000000000043947 */ /* 0x000fea0003800000 */
[----:B------:R3:W5:Y:S02]  /*adf0*/  LDG.E.U8 R0, desc[UR14][R24.64+0x48] ;  /* 0x0000480e18007981 */ /* 0x000764000c1e1100 */
.L_x_241:
[----:B------:R-:W-:Y:S05]  /*ae00*/  BSYNC B1 ;  /* 0x0000000000017941 */ /* 0x000fea0003800000 */
.L_x_240:
[----:B------:R-:W2:Y:S01]  /*ae10*/  LDL.LU R2, [R1+0x8] ;  /* 0x0000080001027983 */ /* 0x000ea20000300800 */
        /* <DEDUP_REMOVED lines=12> */
.L_x_243:
[----:B------:R-:W-:Y:S05]  /*aee0*/  BSYNC B1 ;  /* 0x0000000000017941 */ /* 0x000fea0003800000 */
.L_x_242:
        /* <DEDUP_REMOVED lines=13> */
.L_x_245:
[----:B------:R-:W-:Y:S05]  /*afc0*/  BSYNC B1 ;  /* 0x0000000000017941 */ /* 0x000fea0003800000 */
.L_x_244:
        /* <DEDUP_REMOVED lines=13> */
.L_x_247:
[----:B------:R-:W-:Y:S05]  /*b0a0*/  BSYNC B1 ;  /* 0x0000000000017941 */ /* 0x000fea0003800000 */
.L_x_246:
        /* <DEDUP_REMOVED lines=13> */
.L_x_249:
[----:B------:R-:W-:Y:S05]  /*b180*/  BSYNC B1 ;  /* 0x0000000000017941 */ /* 0x000fea0003800000 */
.L_x_248:
        /* <DEDUP_REMOVED lines=13> */
.L_x_251:
[----:B------:R-:W-:Y:S05]  /*b260*/  BSYNC B1 ;  /* 0x0000000000017941 */ /* 0x000fea0003800000 */
.L_x_250:
        /* <DEDUP_REMOVED lines=13> */
.L_x_253:
[----:B------:R-:W-:Y:S05]  /*b340*/  BSYNC B1 ;  /* 0x0000000000017941 */ /* 0x000fea0003800000 */
.L_x_252:
        /* <DEDUP_REMOVED lines=13> */
.L_x_255:
[----:B------:R-:W-:Y:S05]  /*b420*/  BSYNC B1 ;  /* 0x0000000000017941 */ /* 0x000fea0003800000 */
.L_x_254:
        /* <DEDUP_REMOVED lines=13> */
.L_x_257:
[----:B------:R-:W-:Y:S05]  /*b500*/  BSYNC B1 ;  /* 0x0000000000017941 */ /* 0x000fea0003800000 */
.L_x_256:
        /* <DEDUP_REMOVED lines=13> */
.L_x_259:
[----:B------:R-:W-:Y:S05]  /*b5e0*/  BSYNC B1 ;  /* 0x0000000000017941 */ /* 0x000fea0003800000 */
.L_x_258:
        /* <DEDUP_REMOVED lines=13> */
.L_x_261:
[----:B------:R-:W-:Y:S05]  /*b6c0*/  BSYNC B1 ;  /* 0x0000000000017941 */ /* 0x000fea0003800000 */
.L_x_260:
        /* <DEDUP_REMOVED lines=13> */
.L_x_263:
[----:B------:R-:W-:Y:S05]  /*b7a0*/  BSYNC B1 ;  /* 0x0000000000017941 */ /* 0x000fea0003800000 */
.L_x_262:
        /* <DEDUP_REMOVED lines=13> */
.L_x_265:
[----:B------:R-:W-:Y:S05]  /*b880*/  BSYNC B1 ;  /* 0x0000000000017941 */ /* 0x000fea0003800000 */
.L_x_264:
        /* <DEDUP_REMOVED lines=13> */
.L_x_267:
[----:B------:R-:W-:Y:S05]  /*b960*/  BSYNC B1 ;  /* 0x0000000000017941 */ /* 0x000fea0003800000 */
.L_x_266:
        /* <DEDUP_REMOVED lines=13> */
.L_x_269:
[----:B------:R-:W-:Y:S05]  /*ba40*/  BSYNC B1 ;  /* 0x0000000000017941 */ /* 0x000fea0003800000 */
.L_x_268:
        /* <DEDUP_REMOVED lines=13> */
.L_x_271:
[----:B------:R-:W-:Y:S05]  /*bb20*/  BSYNC B1 ;  /* 0x0000000000017941 */ /* 0x000fea0003800000 */
.L_x_270:
        /* <DEDUP_REMOVED lines=13> */
.L_x_273:
[----:B------:R-:W-:Y:S05]  /*bc00*/  BSYNC B1 ;  /* 0x0000000000017941 */ /* 0x000fea0003800000 */
.L_x_272:
        /* <DEDUP_REMOVED lines=13> */
.L_x_275:
[----:B------:R-:W-:Y:S05]  /*bce0*/  BSYNC B1 ;  /* 0x0000000000017941 */ /* 0x000fea0003800000 */
.L_x_274:
        /* <DEDUP_REMOVED lines=13> */
.L_x_277:
[----:B------:R-:W-:Y:S05]  /*bdc0*/  BSYNC B1 ;  /* 0x0000000000017941 */ /* 0x000fea0003800000 */
.L_x_276:
        /* <DEDUP_REMOVED lines=13> */
.L_x_279:
[----:B------:R-:W-:Y:S05]  /*bea0*/  BSYNC B1 ;  /* 0x0000000000017941 */ /* 0x000fea0003800000 */
.L_x_278:
        /* <DEDUP_REMOVED lines=13> */
.L_x_281:
[----:B------:R-:W-:Y:S05]  /*bf80*/  BSYNC B1 ;  /* 0x0000000000017941 */ /* 0x000fea0003800000 */
.L_x_280:
        /* <DEDUP_REMOVED lines=13> */
.L_x_283:
[----:B------:R-:W-:Y:S05]  /*c060*/  BSYNC B1 ;  /* 0x0000000000017941 */ /* 0x000fea0003800000 */
.L_x_282:
        /* <DEDUP_REMOVED lines=13> */
.L_x_285:
[----:B------:R-:W-:Y:S05]  /*c140*/  BSYNC B1 ;  /* 0x0000000000017941 */ /* 0x000fea0003800000 */
.L_x_284:
        /* <DEDUP_REMOVED lines=13> */
.L_x_287:
[----:B------:R-:W-:Y:S05]  /*c220*/  BSYNC B1 ;  /* 0x0000000000017941 */ /* 0x000fea0003800000 */
.L_x_286:
        /* <DEDUP_REMOVED lines=13> */
.L_x_289:
[----:B------:R-:W-:Y:S05]  /*c300*/  BSYNC B1 ;  /* 0x0000000000017941 */ /* 0x000fea0003800000 */
.L_x_288:
        /* <DEDUP_REMOVED lines=13> */
.L_x_291:
[----:B------:R-:W-:Y:S05]  /*c3e0*/  BSYNC B1 ;  /* 0x0000000000017941 */ /* 0x000fea0003800000 */
.L_x_290:
        /* <DEDUP_REMOVED lines=13> */
.L_x_293:
[----:B------:R-:W-:Y:S05]  /*c4c0*/  BSYNC B1 ;  /* 0x0000000000017941 */ /* 0x000fea0003800000 */
.L_x_292:
        /* <DEDUP_REMOVED lines=13> */
.L_x_295:
[----:B------:R-:W-:Y:S05]  /*c5a0*/  BSYNC B1 ;  /* 0x0000000000017941 */ /* 0x000fea0003800000 */
.L_x_294:
[----:B------:R-:W-:Y:S05]  /*c5b0*/  @P1 BRA `(.L_x_296) ;  /* 0x0000002000ac1947 */ /* 0x000fea0003800000 */
[----:B------:R-:W2:Y:S01]  /*c5c0*/  LDL.LU R2, [R1+0x74] ;  /* 0x0000740001027983 */ /* 0x000ea20000300800 */
[----:B-----5:R-:W-:-:S04]  /*c5d0*/  LOP3.LUT R0, R0, 0xff, RZ, 0xc0, !PT ;  /* 0x000000ff00007812 */ /* 0x020fc800078ec0ff */
[----:B------:R-:W-:-:S05]  /*c5e0*/  F2FP.F16.E5M2.UNPACK_B R0, R0 ;  /* 0x00000000ff00723e */ /* 0x000fca00020004ff */
[----:B------:R-:W-:-:S05]  /*c5f0*/  HADD2.F32 R0, -RZ, R0.H0_H0 ;  /* 0x20000000ff007230 */ /* 0x000fca0000004100 */
[----:B------:R-:W-:-:S04]  /*c600*/  FMUL R0, R0, UR21 ;  /* 0x0000001500007c20 */ /* 0x000fc80008400000 */
[----:B--2---:R-:W-:-:S05]  /*c610*/  FFMA R0, R2, UR20, R0 ;  /* 0x0000001402007c23 */ /* 0x004fca0008000000 */
[----:B0-----:R-:W-:-:S05]  /*c620*/  F2FP.SATFINITE.E5M2.F32.PACK_AB_MERGE_C R3, RZ, R0, RZ ;  /* 0x00000000ff03723e */ /* 0x001fca00048060ff */
[----:B------:R0:W-:Y:S01]  /*c630*/  STG.E.U8 desc[UR14][R30.64+0x79], R3 ;  /* 0x000079031e007986 */ /* 0x0001e2000c10110e */
[----:B------:R-:W-:Y:S05]  /*c640*/  BRA `(.L_x_296) ;  /* 0x0000002000887947 */ /* 0x000fea0003800000 */
.L_x_39:
[C---:B------:R-:W-:Y:S01]  /*c650*/  ISETP.GE.AND P3, PT, R42.reuse, 0x1, PT ;  /* 0x000000012a00780c */ /* 0x040fe20003f66270 */
[----:B------:R-:W2:Y:S01]  /*c660*/  LDL.LU R227, [R1+0x10] ;  /* 0x0000100001e37983 */ /* 0x000ea20000300800 */
[----:B------:R-:W-:Y:S01]  /*c670*/  ISETP.GE.AND P2, PT, R42, 0x9, PT ;  /* 0x000000092a00780c */ /* 0x000fe20003f46270 */
[----:B------:R-:W-:Y:S01]  /*c680*/  FMUL R225, R225, UR20 ;  /* 0x00000014e1e17c20 */ /* 0x000fe20008400000 */
[C---:B------:R-:W-:Y:S01]  /*c690*/  ISETP.LT.OR P0, PT, R41.reuse, 0x1, !P3 ;  /* 0x000000012900780c */ /* 0x040fe20005f01670 */
[----:B------:R-:W-:Y:S01]  /*c6a0*/  FMUL R226, R226, UR20 ;  /* 0x00000014e2e27c20 */ /* 0x000fe20008400000 */
[----:B------:R-:W-:Y:S01]  /*c6b0*/  ISETP.LT.OR P1, PT, R41, 0x2, !P3 ;  /* 0x000000022900780c */ /* 0x000fe20005f21670 */
[----:B------:R-:W-:Y:S01]  /*c6c0*/  FMUL R223, R223, UR20 ;  /* 0x00000014dfdf7c20 */ /* 0x000fe20008400000 */
[----:B------:R-:W-:Y:S01]  /*c6d0*/  ISETP.LT.OR P6, PT, R41, 0x2, !P2 ;  /* 0x000000022900780c */ /* 0x000fe200057c1670 */
[----:B------:R-:W-:Y:S01]  /*c6e0*/  FMUL R224, R224, UR20 ;  /* 0x00000014e0e07c20 */ /* 0x000fe20008400000 */
[----:B------:R-:W-:-:S02]  /*c6f0*/  F2FP.SATFINITE.E5M2.F32.PACK_AB_MERGE_C R33, RZ, R226, RZ ;  /* 0x000000e2ff21723e */ /* 0x000fc400048060ff */
[----:B------:R-:W-:Y:S01]  /*c700*/  F2FP.SATFINITE.E5M2.F32.PACK_AB_MERGE_C R225, RZ, R225, RZ ;  /* 0x000000e1ffe1723e */ /* 0x000fe200048060ff */
[----:B------:R-:W-:Y:S01]  /*c710*/  FMUL R222, R222, UR20 ;  /* 0x00000014dede7c20 */ /* 0x000fe20008400000 */
[----:B------:R-:W-:Y:S01]  /*c720*/  ISETP.LT.OR P5, PT, R41, 0x1, !P2 ;  /* 0x000000012900780c */ /* 0x000fe200057a1670 */
[----:B------:R-:W-:Y:S01]  /*c730*/  FMUL R221, R221, UR20 ;  /* 0x00000014dddd7c20 */ /* 0x000fe20008400000 */
[----:B------:R-:W-:Y:S01]  /*c740*/  F2FP.SATFINITE.E5M2.F32.PACK_AB_MERGE_C R223, RZ, R223, RZ ;  /* 0x000000dfffdf723e */ /* 0x000fe200048060ff */
[----:B------:R0:W-:Y:S01]  /*c750*/  @!P0 STG.E.U8 desc[UR14][R24.64], R33 ;  /* 0x0000002118008986 */ /* 0x0001e2000c10110e */
[----:B------:R-:W-:-:S03]  /*c760*/  ISETP.LT.OR P0, PT, R41, 0x9, !P3 ;  /* 0x000000092900780c */ /* 0x000fc60005f01670 */
[----:B------:R-:W-:Y:S01]  /*c770*/  @!P1 STG.E.U8 desc[UR14][R24.64+0x1], R225 ;  /* 0x000001e118009986 */ /* 0x000fe2000c10110e */
[----:B------:R-:W-:-:S03]  /*c780*/  ISETP.LT.OR P1, PT, R41, 0xa, !P3 ;  /* 0x0000000a2900780c */ /* 0x000fc60005f21670 */
[----:B------:R-:W-:Y:S01]  /*c790*/  @!P6 STG.E.U8 desc[UR14][R26.64+0x1], R223 ;  /* 0x000001df1a00e986 */ /* 0x000fe2000c10110e */
[----:B------:R-:W-:Y:S01]  /*c7a0*/  ISETP.LT.OR P6, PT, R41, 0xa, !P2 ;  /* 0x0000000a2900780c */ /* 0x000fe200057c1670 */
[----:B------:R-:W-:Y:S01]  /*c7b0*/  FMUL R219, R219, UR20 ;  /* 0x00000014dbdb7c20 */ /* 0x000fe20008400000 */
[----:B------:R-:W-:Y:S01]  /*c7c0*/  F2FP.SATFINITE.E5M2.F32.PACK_AB_MERGE_C R35, RZ, R224, RZ ;  /* 0x000000e0ff23723e */ /* 0x000fe200048060ff */
[----:B------:R-:W-:Y:S01]  /*c7d0*/  FMUL R220, R220, UR20 ;  /* 0x00000014dcdc7c20 */ /* 0x000fe20008400000 */
[----:B0-----:R-:W-:Y:S01]  /*c7e0*/  F2FP.SATFINITE.E5M2.F32.PACK_AB_MERGE_C R33, RZ, R222, RZ ;  /* 0x000000deff21723e */ /* 0x001fe200048060ff */
[----:B------:R-:W-:Y:S01]  /*c7f0*/  FMUL R218, R218, UR20 ;  /* 0x00000014dada7c20 */ /* 0x000fe20008400000 */
[----:B------:R-:W-:Y:S01]  /*c800*/  F2FP.SATFINITE.E5M2.F32.PACK_AB_MERGE_C R221, RZ, R221, RZ ;  /* 0x000000ddffdd723e */ /* 0x000fe200048060ff */
[----:B------:R0:W-:Y:S01]  /*c810*/  @!P5 STG.E.U8 desc[UR14][R26.64], R35 ;  /* 0x000000231a00d986 */ /* 0x0001e2000c10110e */
[C---:B------:R-:W-:Y:S02]  /*c820*/  ISETP.LT.OR P5, PT, R41.reuse, 0x9, !P2 ;  /* 0x000000092900780c */ /* 0x040fe400057a1670 */
        /* <DEDUP_REMOVED lines=8> */
[----:B0-----:R-:W-:Y:S01]  /*c8b0*/  F2FP.SATFINITE.E5M2.F32.PACK_AB_MERGE_C R35, RZ, R220, RZ ;  /* 0x000000dcff23723e */ /* 0x001fe200048060ff */
[----:B------:R-:W-:Y:S01]  /*c8c0*/  FMUL R215, R215, UR20 ;  /* 0x00000014d7d77c20 */ /* 0x000fe20008400000 */
[----:B------:R-:W4:Y:S01]  /*c8d0*/  LDL.LU R226, [R1+0xc] ;  /* 0x00000c0001e27983 */ /* 0x000f220000300800 */
[----:B---3--:R-:W-:Y:S02]  /*c8e0*/  F2FP.SATFINITE.E5M2.F32.PACK_AB_MERGE_C R33, RZ, R218, RZ ;  /* 0x000000daff21723e */ /* 0x008fe400048060ff */
[----:B------:R-:W-:Y:S01]  /*c8f0*/  F2FP.SATFINITE.E5M2.F32.PACK_AB_MERGE_C R217, RZ, R217, RZ ;  /* 0x000000d9ffd9723e */ /* 0x000fe200048060ff */
[----:B------:R0:W-:Y:S01]  /*c900*/  @!P5 STG.E.U8 desc[UR14][R26.64+0x8], R35 ;  /* 0x000008231a00d986 */ /* 0x0001e2000c10110e */
[----:B------:R-:W-:-:S02]  /*c910*/  ISETP.LT.OR P5, PT, R41, 0x11, !P2 ;  /* 0x000000112900780c */ /* 0x000fc400057a1670 */
[----:B------:R-:W-:Y:S01]  /*c920*/  F2FP.SATFINITE.E5M2.F32.PACK_AB_MERGE_C R215, RZ, R215, RZ ;  /* 0x000000d7ffd7723e */ /* 0x000fe200048060ff */
[----:B------:R-:W3:Y:S01]  /*c930*/  LDL.LU R224, [R1+0x8] ;  /* 0x0000080001e07983 */ /* 0x000ee20000300800 */
[----:B------:R-:W-:-:S03]  /*c940*/  FMUL R216, R216, UR20 ;  /* 0x00000014d8d87c20 */ /* 0x000fc60008400000 */
[----:B------:R-:W4:Y:S04]  /*c950*/  LDL.LU R225, [R1+0x4] ;  /* 0x0000040001e17983 */ /* 0x000f280000300800 */
[----:B------:R-:W3:Y:S01]  /*c960*/  LDL.LU R223, [R1] ;  /* 0x0000000001df7983 */ /* 0x000ee20000300800 */
[----:B0-----:R-:W-:Y:S01]  /*c970*/  F2FP.SATFINITE.E5M2.F32.PACK_AB_MERGE_C R35, RZ, R216, RZ ;  /* 0x000000d8ff23723e */ /* 0x001fe200048060ff */
[----:B------:R-:W-:Y:S01]  /*c980*/  FMUL R214, R214, UR20 ;  /* 0x00000014d6d67c20 */ /* 0x000fe20008400000 */
[----:B------:R-:W-:Y:S01]  /*c990*/  FMUL R213, R213, UR20 ;  /* 0x00000014d5d57c20 */ /* 0x000fe20008400000 */
[----:B------:R0:W-:Y:S01]  /*c9a0*/  @!P0 STG.E.U8 desc[UR14][R24.64+0x10], R33 ;  /* 0x0000102118008986 */ /* 0x0001e2000c10110e */
[----:B------:R-:W-:Y:S01]  /*c9b0*/  ISETP.LT.OR P0, PT, R41, 0x19, !P3 ;  /* 0x000000192900780c */ /* 0x000fe20005f01670 */
[----:B------:R-:W-:Y:S01]  /*c9c0*/  FMUL R211, R211, UR20 ;  /* 0x00000014d3d37c20 */ /* 0x000fe20008400000 */
[----:B------:R-:W-:Y:S01]  /*c9d0*/  FMUL R212, R212, UR20 ;  /* 0x00000014d4d47c20 */ /* 0x000fe20008400000 */
[----:B------:R-:W-:Y:S01]  /*c9e0*/  @!P1 STG.E.U8 desc[UR14][R24.64+0x11], R217 ;  /* 0x000011d918009986 */ /* 0x000fe2000c10110e */
[C---:B------:R-:W-:Y:S01]  /*c9f0*/  ISETP.LT.OR P1, PT, R41.reuse, 0x1a, !P3 ;  /* 0x0000001a2900780c */ /* 0x040fe20005f21670 */
[----:B------:R-:W-:Y:S01]  /*ca00*/  FMUL R210, R210, UR20 ;  /* 0x00000014d2d27c20 */ /* 0x000fe20008400000 */
[----:B------:R-:W-:Y:S01]  /*ca10*/  F2FP.SATFINITE.E5M2.F32.PACK_AB_MERGE_C R213, RZ, R213, RZ ;  /* 0x000000d5ffd5723e */ /* 0x000fe200048060ff */
[----:B------:R-:W-:Y:S01]  /*ca20*/  @!P6 STG.E.U8 desc[UR14][R26.64+0x11], R215 ;  /* 0x000011d71a00e986 */ /* 0x000fe2000c10110e */
[----:B------:R-:W-:Y:S01]  /*ca30*/  ISETP.LT.OR P6, PT, R41, 0x1a, !P2 ;  /* 0x0000001a2900780c */ /* 0x000fe200057c1670 */
[----:B------:R-:W-:Y:S01]  /*ca40*/  FMUL R209, R209, UR20 ;  /* 0x00000014d1d17c20 */ /* 0x000fe20008400000 */
[----:B------:R-:W-:Y:S01]  /*ca50*/  F2FP.SATFINITE.E5M2.F32.PACK_AB_MERGE_C R211, RZ, R211, RZ ;  /* 0x000000d3ffd3723e */ /* 0x000fe200048060ff */
[----:B------:R1:W-:Y:S01]  /*ca60*/  @!P5 STG.E.U8 desc[UR14][R26.64+0x10], R35 ;  /* 0x000010231a00d986 */ /* 0x0003e2000c10110e */
[----:B0-----:R-:W-:Y:S01]  /*ca70*/  F2FP.SATFINITE.E5M2.F32.PACK_AB_MERGE_C R33, RZ, R214, RZ ;  /* 0x000000d6ff21723e */ /* 0x001fe200048060ff */
[----:B------:R-:W-:Y:S01]  /*ca80*/  FMUL R207, R207, UR20 ;  /* 0x00000014cfcf7c20 */ /* 0x000fe20008400000 */
[C---:B------:R-:W-:Y:S01]  /*ca90*/  ISETP.LT.OR P5, PT, R41.reuse, 0x19, !P2 ;  /* 0x000000192900780c */ /* 0x040fe200057a1670 */
[----:B------:R-:W-:Y:S01]  /*caa0*/  FMUL R208, R208, UR20 ;  /* 0x00000014d0d07c20 */ /* 0x000fe20008400000 */
[----:B------:R-:W-:Y:S01]  /*cab0*/  F2FP.SATFINITE.E5M2.F32.PACK_AB_MERGE_C R209, RZ, R209, RZ ;  /* 0x000000d1ffd1723e */ /* 0x000fe200048060ff */
[----:B------:R0:W-:Y:S01]  /*cac0*/  @!P0 STG.E.U8 desc[UR14][R24.64+0x18], R33 ;  /* 0x0000182118008986 */ /* 0x0001e2000c10110e */
[C---:B------:R-:W-:Y:S01]  /*cad0*/  ISETP.LT.OR P0, PT, R41.reuse, 0x21, !P3 ;  /* 0x000000212900780c */ /* 0x040fe20005f01670 */
[----:B------:R-:W-:Y:S01]  /*cae0*/  FMUL R206, R206, UR20 ;  /* 0x00000014cece7c20 */ /* 0x000fe20008400000 */
[----:B------:R-:W-:Y:S01]  /*caf0*/  F2FP.SATFINITE.E5M2.F32.PACK_AB_MERGE_C R207, RZ, R207, RZ ;  /* 0x000000cfffcf723e */ /* 0x000fe200048060ff */
[----:B------:R-:W-:Y:S01]  /*cb00*/  @!P1 STG.E.U8 desc[UR14][R24.64+0x19], R213 ;  /* 0x000019d518009986 */ /* 0x000fe2000c10110e */
[----:B------:R-:W-:Y:S01]  /*cb10*/  ISETP.LT.OR P1, PT, R41, 0x22, !P3 ;  /* 0x000000222900780c */ /* 0x000fe20005f21670 */
[----:B------:R-:W-:Y:S01]  /*cb20*/  FMUL R205, R205, UR20 ;  /* 0x00000014cdcd7c20 */ /* 0x000fe20008400000 */
[----:B-1----:R-:W-:Y:S01]  /*cb30*/  F2FP.SATFINITE.E5M2.F32.PACK_AB_MERGE_C R35, RZ, R212, RZ ;  /* 0x000000d4ff23723e */ /* 0x002fe200048060ff */
        /* <DEDUP_REMOVED lines=11> */
[----:B------:R-:W-:Y:S01]  /*cbf0*/  ISETP.LT.OR P0, PT, R41, 0x29, !P3 ;  /* 0x000000292900780c */ /* 0x000fe20005f01670 */
[----:B------:R-:W-:Y:S01]  /*cc00*/  FMUL R201, R201, UR20 ;  /* 0x00000014c9c97c20 */ /* 0x000fe20008400000 */
[----:B------:R-:W-:Y:S01]  /*cc10*/  FMUL R199, R199, UR20 ;  /* 0x00000014c7c77c20 */ /* 0x000fe20008400000 */
[----:B------:R-:W-:Y:S01]  /*cc20*/  @!P1 STG.E.U8 desc[UR14][R24.64+0x21], R209 ;  /* 0x000021d118009986 */ /* 0x000fe2000c10110e */
[C---:B------:R-:W-:Y:S01]  /*cc30*/  ISETP.LT.OR P1, PT, R41.reuse, 0x2a, !P3 ;  /* 0x0000002a2900780c */ /* 0x040fe20005f21670 */
        /* <DEDUP_REMOVED lines=9> */
[----:B------:R-:W-:Y:S01]  /*ccd0*/  ISETP.LT.OR P5, PT, R41, 0x29, !P2 ;  /* 0x000000292900780c */ /* 0x000fe200057a1670 */
[----:B------:R-:W-:Y:S01]  /*cce0*/  FMUL R195, R195, UR20 ;  /* 0x00000014c3c37c20 */ /* 0x000fe20008400000 */
[----:B------:R-:W-:Y:S01]  /*ccf0*/  F2FP.SATFINITE.E5M2.F32.PACK_AB_MERGE_C R199, RZ, R199, RZ ;  /* 0x000000c7ffc7723e */ /* 0x000fe200048060ff */
[----:B------:R0:W-:Y:S01]  /*cd00*/  @!P0 STG.E.U8 desc[UR14][R24.64+0x28], R33 ;  /* 0x0000282118008986 */ /* 0x0001e2000c10110e */
[C---:B------:R-:W-:Y:S01]  /*cd10*/  ISETP.LT.OR P0, PT, R41.reuse, 0x31, !P3 ;  /* 0x000000312900780c */ /* 0x040fe20005f01670 */
[----:B------:R-:W-:Y:S01]  /*cd20*/  FMUL R196, R196, UR20 ;  /* 0x00000014c4c47c20 */ /* 0x000fe20008400000 */
[----:B------:R-:W-:Y:S01]  /*cd30*/  F2FP.SATFINITE.E5M2.F32.PACK_AB_MERGE_C R197, RZ, R197, RZ ;  /* 0x000000c5ffc5723e */ /* 0x000fe200048060ff */
        /* <DEDUP_REMOVED lines=59> */
[C---:B------:R-:W-:Y:S01]  /*d0f0*/  ISETP.LT.OR P6, PT, R41.reuse, 0x4a, !P2 ;  /* 0x0000004a2900780c */ /* 0x040fe200057c1670 */
        /* <DEDUP_REMOVED lines=57> */
[----:B------:R-:W-:Y:S01]  /*d490*/  ISETP.LT.OR P5, PT, R41, 0x61, !P3 ;  /* 0x000000612900780c */ /* 0x000fe20005fa1670 */
[----:B------:R-:W-:Y:S01]  /*d4a0*/  FMUL R161, R161, UR20 ;  /* 0x00000014a1a17c20 */ /* 0x000fe20008400000 */
[----:B0-----:R-:W-:Y:S01]  /*d4b0*/  F2FP.SATFINITE.E5M2.F32.PACK_AB_MERGE_C R33, RZ, R178, RZ ;  /* 0x000000b2ff21723e */ /* 0x001fe200048060ff */
[----:B------:R-:W-:Y:S01]  /*d4c0*/  FMUL R160, R160, UR20 ;  /* 0x00000014a0a07c20 */ /* 0x000fe20008400000 */
[----:B------:R-:W-:Y:S01]  /*d4d0*/  FMUL R159, R159, UR20 ;  /* 0x000000149f9f7c20 */ /* 0x000fe20008400000 */
[----:B------:R-:W-:Y:S01]  /*d4e0*/  FMUL R157, R157, UR20 ;  /* 0x000000149d9d7c20 */ /* 0x000fe20008400000 */
[----:B------:R-:W-:Y:S01]  /*d4f0*/  F2FP.SATFINITE.E5M2.F32.PACK_AB_MERGE_C R161, RZ, R161, RZ ;  /* 0x000000a1ffa1723e */ /* 0x000fe200048060ff */
[----:B------:R-:W-:Y:S01]  /*d500*/  FMUL R158, R158, UR20 ;  /* 0x000000149e9e7c20 */ /* 0x000fe20008400000 */
[----:B------:R-:W-:Y:S01]  /*d510*/  FMUL R156, R156, UR20 ;  /* 0x000000149c9c7c20 */ /* 0x000fe20008400000 */
[----:B------:R-:W-:Y:S01]  /*d520*/  @!P6 STG.E.U8 desc[UR14][R24.64+0x61], R177 ;  /* 0x000061b11800e986 */ /* 0x000fe2000c10110e */
[----:B------:R-:W-:Y:S01]  /*d530*/  ISETP.LT.OR P6, PT, R41, 0x69, !P3 ;  /* 0x000000692900780c */ /* 0x000fe20005fc1670 */
[----:B------:R-:W-:Y:S01]  /*d540*/  FMUL R155, R155, UR20 ;  /* 0x000000149b9b7c20 */ /* 0x000fe20008400000 */
[----:B-1----:R-:W-:Y:S01]  /*d550*/  F2FP.SATFINITE.E5M2.F32.PACK_AB_MERGE_C R35, RZ, R176, RZ ;  /* 0x000000b0ff23723e */ /* 0x002fe200048060ff */
[----:B------:R0:W-:Y:S01]  /*d560*/  @!P5 STG.E.U8 desc[UR14][R24.64+0x60], R33 ;  /* 0x000060211800d986 */ /* 0x0001e2000c10110e */
        /* <DEDUP_REMOVED lines=16> */
[----:B-1----:R-:W-:Y:S01]  /*d670*/  F2FP.SATFINITE.E5M2.F32.PACK_AB_MERGE_C R35, RZ, R170, RZ ;  /* 0x000000aaff23723e */ /* 0x002fe200048060ff */
[----:B------:R-:W-:Y:S01]  /*d680*/  @!P0 STG.E.U8 desc[UR14][R24.64+0x69], R173 ;  /* 0x000069ad18008986 */ /* 0x000fe2000c10110e */
        /* <DEDUP_REMOVED lines=12> */
[----:B------:R-:W-:Y:S01]  /*d750*/  ISETP.LT.OR P6, PT, R41, 0x79, !P3 ;  /* 0x000000792900780c */ /* 0x000fe20005fc1670 */
[----:B------:R-:W-:Y:S01]  /*d760*/  FMUL R17, R17, UR20 ;  /* 0x0000001411117c20 */ /* 0x000fe20008400000 */
[----:B------:R-:W-:Y:S01]  /*d770*/  ISETP.LT.OR P3, PT, R41, 0x7a, !P3 ;  /* 0x0000007a2900780c */ /* 0x000fe20005f61670 */
[----:B------:R-:W-:Y:S01]  /*d780*/  @!P0 STG.E.U8 desc[UR14][R24.64+0x71], R169 ;  /* 0x000071a918008986 */ /* 0x000fe2000c10110e */
[----:B0-----:R-:W-:Y:S01]  /*d790*/  F2FP.SATFINITE.E5M2.F32.PACK_AB_MERGE_C R33, RZ, R168, RZ ;  /* 0x000000a8ff21723e */ /* 0x001fe200048060ff */
[----:B------:R-:W-:Y:S01]  /*d7a0*/  FMUL R18, R18, UR20 ;  /* 0x0000001412127c20 */ /* 0x000fe20008400000 */
[----:B------:R-:W-:Y:S01]  /*d7b0*/  ISETP.GE.AND P0, PT, R42, 0x89, PT ;  /* 0x000000892a00780c */ /* 0x000fe20003f06270 */
[----:B------:R-:W-:Y:S01]  /*d7c0*/  FMUL R16, R16, UR20 ;  /* 0x0000001410107c20 */ /* 0x000fe20008400000 */
[----:B------:R-:W-:Y:S01]  /*d7d0*/  F2FP.SATFINITE.E5M2.F32.PACK_AB_MERGE_C R21, RZ, R21, RZ ;  /* 0x00000015ff15723e */ /* 0x000fe200048060ff */
[----:B------:R0:W-:Y:S01]  /*d7e0*/  @!P1 STG.E.U8 desc[UR14][R26.64+0x70], R33 ;  /* 0x000070211a009986 */ /* 0x0001e2000c10110e */
[----:B------:R-:W-:Y:S01]  /*d7f0*/  ISETP.GE.AND P1, PT, R42, 0x81, PT ;  /* 0x000000812a00780c */ /* 0x000fe20003f26270 */
[----:B------:R-:W-:Y:S01]  /*d800*/  FMUL R15, R15, UR20 ;  /* 0x000000140f0f7c20 */ /* 0x000fe20008400000 */
[----:B-1----:R-:W-:Y:S01]  /*d810*/  F2FP.SATFINITE.E5M2.F32.PACK_AB_MERGE_C R35, RZ, R166, RZ ;  /* 0x000000a6ff23723e */ /* 0x002fe200048060ff */
[----:B------:R-:W-:Y:S01]  /*d820*/  @!P5 STG.E.U8 desc[UR14][R26.64+0x71], R167 ;  /* 0x000071a71a00d986 */ /* 0x000fe2000c10110e */
[----:B------:R-:W-:Y:S01]  /*d830*/  ISETP.LT.OR P5, PT, R41, 0x79, !P2 ;  /* 0x000000792900780c */ /* 0x000fe200057a1670 */
[----:B------:R-:W-:Y:S01]  /*d840*/  FMUL R13, R13, UR20 ;  /* 0x000000140d0d7c20 */ /* 0x000fe20008400000 */
[C---:B------:R-:W-:Y:S01]  /*d850*/  ISETP.LT.OR P2, PT, R41.reuse, 0x7a, !P2 ;  /* 0x0000007a2900780c */ /* 0x040fe20005741670 */
        /* <DEDUP_REMOVED lines=9> */
[----:B------:R-:W-:Y:S01]  /*d8f0*/  F2FP.SATFINITE.E5M2.F32.PACK_AB_MERGE_C R17, RZ, R17, RZ ;  /* 0x00000011ff11723e */ /* 0x000fe200048060ff */
[----:B------:R-:W-:Y:S01]  /*d900*/  @!P5 STG.E.U8 desc[UR14][R26.64+0x78], R37 ;  /* 0x000078251a00d986 */ /* 0x000fe2000c10110e */
[----:B------:R-:W-:Y:S01]  /*d910*/  ISETP.LT.OR P5, PT, R41, 0x1, !P0 ;  /* 0x000000012900780c */ /* 0x000fe200047a1670 */
[----:B------:R-:W-:Y:S01]  /*d920*/  FMUL R9, R9, UR20 ;  /* 0x0000001409097c20 */ /* 0x000fe20008400000 */
[----:B------:R-:W-:Y:S01]  /*d930*/  F2FP.SATFINITE.E5M2.F32.PACK_AB_MERGE_C R15, RZ, R15, RZ ;  /* 0x0000000fff0f723e */ /* 0x000fe200048060ff */
[----:B------:R0:W-:Y:S01]  /*d940*/  @!P2 STG.E.U8 desc[UR14][R26.64+0x79], R163 ;  /* 0x000079a31a00a986 */ /* 0x0001e2000c10110e */
[C---:B------:R-:W-:Y:S01]  /*d950*/  ISETP.LT.OR P2, PT, R41.reuse, 0xa, !P1 ;  /* 0x0000000a2900780c */ /* 0x040fe20004f41670 */
        /* <DEDUP_REMOVED lines=9> */
[----:B------:R-:W-:Y:S01]  /*d9f0*/  F2FP.SATFINITE.E5M2.F32.PACK_AB_MERGE_C R11, RZ, R11, RZ ;  /* 0x0000000bff0b723e */ /* 0x000fe200048060ff */
[----:B------:R2:W-:Y:S01]  /*da00*/  @!P5 STG.E.U8 desc[UR14][R30.64], R33 ;  /* 0x000000211e00d986 */ /* 0x0005e2000c10110e */
[----:B------:R-:W-:Y:S01]  /*da10*/  ISETP.LT.OR P5, PT, R41, 0x9, !P0 ;  /* 0x000000092900780c */ /* 0x000fe200047a1670 */
[----:B------:R-:W-:Y:S01]  /*da20*/  FMUL R5, R5, UR20 ;  /* 0x0000001405057c20 */ /* 0x000fe20008400000 */
[----:B0-----:R-:W-:Y:S01]  /*da30*/  F2FP.SATFINITE.E5M2.F32.PACK_AB_MERGE_C R27, RZ, R156, RZ ;  /* 0x0000009cff1b723e */ /* 0x001fe200048060ff */
[----:B-----5:R-:W-:Y:S01]  /*da40*/  FMUL R0, R0, UR20 ;  /* 0x0000001400007c20 */ /* 0x020fe20008400000 */
[----:B------:R-:W-:Y:S01]  /*da50*/  F2FP.SATFINITE.E5M2.F32.PACK_AB_MERGE_C R9, RZ, R9, RZ ;  /* 0x00000009ff09723e */ /* 0x000fe200048060ff */
[----:B------:R-:W-:Y:S01]  /*da60*/  FMUL R6, R6, UR20 ;  /* 0x0000001406067c20 */ /* 0x000fe20008400000 */
[----:B------:R-:W-:Y:S01]  /*da70*/  F2FP.SATFINITE.E5M2.F32.PACK_AB_MERGE_C R7, RZ, R7, RZ ;  /* 0x00000007ff07723e */ /* 0x000fe200048060ff */
[----:B------:R-:W4:Y:S01]  /*da80*/  LDL.LU R221, [R1+0x14] ;  /* 0x0000140001dd7983 */ /* 0x000f220000300800 */
[----:B-1----:R-:W-:Y:S01]  /*da90*/  F2FP.SATFINITE.E5M2.F32.PACK_AB_MERGE_C R25, RZ, R158, RZ ;  /* 0x0000009eff19723e */ /* 0x002fe200048060ff */
[----:B------:R-:W-:Y:S01]  /*daa0*/  FMUL R2, R2, UR20 ;  /* 0x0000001402027c20 */ /* 0x000fe20008400000 */
[----:B------:R-:W-:Y:S01]  /*dab0*/  F2FP.SATFINITE.E5M2.F32.PACK_AB_MERGE_C R5, RZ, R5, RZ ;  /* 0x00000005ff05723e */ /* 0x000fe200048060ff */
[----:B------:R-:W-:Y:S01]  /*dac0*/  @!P6 STG.E.U8 desc[UR14][R30.64+0x1], R159 ;  /* 0x0000019f1e00e986 */ /* 0x000fe2000c10110e */
[----:B------:R-:W-:Y:S01]  /*dad0*/  ISETP.LT.OR P6, PT, R41, 0xa, !P0 ;  /* 0x0000000a2900780c */ /* 0x000fe200047c1670 */
[----:B------:R-:W-:Y:S01]  /*dae0*/  FMUL R3, R3, UR20 ;  /* 0x0000001403037c20 */ /* 0x000fe20008400000 */
[----:B--2---:R-:W-:Y:S01]  /*daf0*/  F2FP.SATFINITE.E5M2.F32.PACK_AB_MERGE_C R33, RZ, R152, RZ ;  /* 0x00000098ff21723e */ /* 0x004fe200048060ff */
[----:B------:R-:W-:Y:S01]  /*db00*/  @!P2 STG.E.U8 desc[UR14][R28.64+0x9], R157 ;  /* 0x0000099d1c00a986 */ /* 0x000fe2000c10110e */
[----:B------:R-:W-:Y:S01]  /*db10*/  ISETP.LT.OR P2, PT, R41, 0x12, !P1 ;  /* 0x000000122900780c */ /* 0x000fe20004f41670 */
[----:B------:R-:W-:-:S02]  /*db20*/  FMUL R4, R4, UR20 ;  /* 0x0000001404047c20 */ /* 0x000fc40008400000 */
[----:B------:R0:W-:Y:S01]  /*db30*/  @!P3 STG.E.U8 desc[UR14][R28.64+0x8], R25 ;  /* 0x000008191c00b986 */ /* 0x0001e2000c10110e */
[----:B------:R-:W-:-:S03]  /*db40*/  ISETP.LT.OR P3, PT, R41, 0x11, !P1 ;  /* 0x000000112900780c */ /* 0x000fc60004f61670 */
[----:B------:R1:W-:Y:S01]  /*db50*/  @!P5 STG.E.U8 desc[UR14][R30.64+0x8], R27 ;  /* 0x0000081b1e00d986 */ /* 0x0003e2000c10110e */
[----:B------:R-:W-:-:S03]  /*db60*/  ISETP.LT.OR P5, PT, R41, 0x11, !P0 ;  /* 0x000000112900780c */ /* 0x000fc600047a1670 */
[----:B------:R-:W-:Y:S01]  /*db70*/  @!P6 STG.E.U8 desc[UR14][R30.64+0x9], R155 ;  /* 0x0000099b1e00e986 */ /* 0x000fe2000c10110e */
[----:B------:R-:W-:-:S03]  /*db80*/  ISETP.LT.OR P6, PT, R41, 0x12, !P0 ;  /* 0x000000122900780c */ /* 0x000fc600047c1670 */
[----:B------:R-:W-:Y:S01]  /*db90*/  @!P2 STG.E.U8 desc[UR14][R28.64+0x11], R153 ;  /* 0x000011991c00a986 */ /* 0x000fe2000c10110e */
[----:B------:R-:W-:Y:S02]  /*dba0*/  ISETP.LT.OR P2, PT, R41, 0x1a, !P1 ;  /* 0x0000001a2900780c */ /* 0x000fe40004f41670 */
[----:B0-----:R-:W-:Y:S01]  /*dbb0*/  F2FP.SATFINITE.E5M2.F32.PACK_AB_MERGE_C R25, RZ, R154, RZ ;  /* 0x0000009aff19723e */ /* 0x001fe200048060ff */
[----:B------:R-:W2:Y:S01]  /*dbc0*/  LDL.LU R220, [R1+0x18] ;  /* 0x0000180001dc7983 */ /* 0x000ea20000300800 */
[----:B-1----:R-:W-:-:S03]  /*dbd0*/  F2FP.SATFINITE.E5M2.F32.PACK_AB_MERGE_C R27, RZ, R20, RZ ;  /* 0x00000014ff1b723e */ /* 0x002fc600048060ff */
[----:B------:R0:W-:Y:S01]  /*dbe0*/  @!P3 STG.E.U8 desc[UR14][R28.64+0x10], R25 ;  /* 0x000010191c00b986 */ /* 0x0001e2000c10110e */
[----:B------:R-:W-:-:S03]  /*dbf0*/  ISETP.LT.OR P3, PT, R41, 0x19, !P1 ;  /* 0x000000192900780c */ /* 0x000fc60004f61670 */
[----:B------:R-:W-:Y:S01]  /*dc00*/  @!P5 STG.E.U8 desc[UR14][R30.64+0x10], R33 ;  /* 0x000010211e00d986 */ /* 0x000fe2000c10110e */
[----:B------:R-:W-:-:S03]  /*dc10*/  ISETP.LT.OR P5, PT, R41, 0x19, !P0 ;  /* 0x000000192900780c */ /* 0x000fc600047a1670 */
[----:B------:R1:W-:Y:S01]  /*dc20*/  @!P6 STG.E.U8 desc[UR14][R30.64+0x11], R23 ;  /* 0x000011171e00e986 */ /* 0x0003e2000c10110e */
[----:B------:R-:W-:-:S03]  /*dc30*/  ISETP.LT.OR P6, PT, R41, 0x1a, !P0 ;  /* 0x0000001a2900780c */ /* 0x000fc600047c1670 */
[----:B------:R3:W-:Y:S01]  /*dc40*/  @!P2 STG.E.U8 desc[UR14][R28.64+0x19], R21 ;  /* 0x000019151c00a986 */ /* 0x0007e2000c10110e */
[C---:B------:R-:W-:Y:S02]  /*dc50*/  ISETP.LT.OR P2, PT, R41.reuse, 0x22, !P1 ;  /* 0x000000222900780c */ /* 0x040fe40004f41670 */
[----:B0-----:R-:W-:Y:S01]  /*dc60*/  F2FP.SATFINITE.E5M2.F32.PACK_AB_MERGE_C R25, RZ, R22, RZ ;  /* 0x00000016ff19723e */ /* 0x001fe200048060ff */
[----:B------:R-:W2:Y:S04]  /*dc70*/  LDL.LU R222, [R1+0x1c] ;  /* 0x00001c0001de7983 */ /* 0x000ea80000300800 */
[----:B------:R-:W-:Y:S01]  /*dc80*/  @!P3 STG.E.U8 desc[UR14][R28.64+0x18], R25 ;  /* 0x000018191c00b986 */ /* 0x000fe2000c10110e */
[C---:B------:R-:W-:Y:S02]  /*dc90*/  ISETP.LT.OR P3, PT, R41.reuse, 0x21, !P1 ;  /* 0x000000212900780c */ /* 0x040fe40004f61670 */
[----:B-1----:R-:W-:Y:S01]  /*dca0*/  F2FP.SATFINITE.E5M2.F32.PACK_AB_MERGE_C R23, RZ, R18, RZ ;  /* 0x00000012ff17723e */ /* 0x002fe200048060ff */
[----:B------:R-:W-:Y:S01]  /*dcb0*/  @!P5 STG.E.U8 desc[UR14][R30.64+0x18], R27 ;  /* 0x0000181b1e00d986 */ /* 0x000fe2000c10110e */
[----:B------:R-:W-:-:S02]  /*dcc0*/  ISETP.LT.OR P5, PT, R41, 0x21, !P0 ;  /* 0x000000212900780c */ /* 0x000fc400047a1670 */
[----:B---3--:R-:W-:Y:S01]  /*dcd0*/  F2FP.SATFINITE.E5M2.F32.PACK_AB_MERGE_C R21, RZ, R16, RZ ;  /* 0x00000010ff15723e */ /* 0x008fe200048060ff */
[----:B------:R0:W-:Y:S01]  /*dce0*/  @!P6 STG.E.U8 desc[UR14][R30.64+0x19], R19 ;  /* 0x000019131e00e986 */ /* 0x0001e2000c10110e */
[----:B------:R-:W-:-:S03]  /*dcf0*/  ISETP.LT.OR P6, PT, R41, 0x22, !P0 ;  /* 0x000000222900780c */ /* 0x000fc600047c1670 */
[----:B------:R1:W-:Y:S01]  /*dd00*/  @!P2 STG.E.U8 desc[UR14][R28.64+0x21], R17 ;  /* 0x000021111c00a986 */ /* 0x0003e2000c10110e */
[----:B------:R-:W-:-:S03]  /*dd10*/  ISETP.LT.OR P2, PT, R41, 0x2a, !P1 ;  /* 0x0000002a2900780c */ /* 0x000fc60004f41670 */
[----:B------:R-:W-:Y:S01]  /*dd20*/  @!P3 STG.E.U8 desc[UR14][R28.64+0x20], R23 ;  /* 0x000020171c00b986 */ /* 0x000fe2000c10110e */
[----:B------:R-:W-:-:S03]  /*dd30*/  ISETP.LT.OR P3, PT, R41, 0x29, !P1 ;  /* 0x000000292900780c */ /* 0x000fc60004f61670 */
[----:B------:R-:W-:Y:S01]  /*dd40*/  @!P5 STG.E.U8 desc[UR14][R30.64+0x20], R21 ;  /* 0x000020151e00d986 */ /* 0x000fe2000c10110e */
[C---:B------:R-:W-:Y:S02]  /*dd50*/  ISETP.LT.OR P5, PT, R41.reuse, 0x29, !P0 ;  /* 0x000000292900780c */ /* 0x040fe400047a1670 */
[----:B0-----:R-:W-:Y:S01]  /*dd60*/  F2FP.SATFINITE.E5M2.F32.PACK_AB_MERGE_C R19, RZ, R14, RZ ;  /* 0x0000000eff13723e */ /* 0x001fe200048060ff */
[----:B------:R0:W-:Y:S01]  /*dd70*/  @!P6 STG.E.U8 desc[UR14][R30.64+0x21], R15 ;  /* 0x0000210f1e00e986 */ /* 0x0001e2000c10110e */
[C---:B------:R-:W-:Y:S02]  /*dd80*/  ISETP.LT.OR P6, PT, R41.reuse, 0x2a, !P0 ;  /* 0x0000002a2900780c */ /* 0x040fe400047c1670 */
[----:B-1----:R-:W-:Y:S01]  /*dd90*/  F2FP.SATFINITE.E5M2.F32.PACK_AB_MERGE_C R17, RZ, R12, RZ ;  /* 0x0000000cff11723e */ /* 0x002fe200048060ff */
        /* <DEDUP_REMOVED lines=15> */
[----:B0-----:R-:W-:Y:S02]  /*de90*/  F2FP.SATFINITE.E5M2.F32.PACK_AB_MERGE_C R11, RZ, R6, RZ ;  /* 0x00000006ff0b723e */ /* 0x001fe400048060ff */
[C---:B------:R-:W-:Y:S01]  /*dea0*/  ISETP.LT.OR P5, PT, R41.reuse, 0x39, !P0 ;  /* 0x000000392900780c */ /* 0x040fe200047a1670 */
[----:B------:R0:W-:Y:S01]  /*deb0*/  @!P6 STG.E.U8 desc[UR14][R30.64+0x31], R7 ;  /* 0x000031071e00e986 */ /* 0x0001e2000c10110e */
[----:B-1----:R-:W-:Y:S02]  /*dec0*/  F2FP.SATFINITE.E5M2.F32.PACK_AB_MERGE_C R9, RZ, R4, RZ ;  /* 0x00000004ff09723e */ /* 0x002fe400048060ff */
[----:B------:R-:W-:Y:S01]  /*ded0*/  ISETP.LT.OR P6, PT, R41, 0x3a, !P0 ;  /* 0x0000003a2900780c */ /* 0x000fe200047c1670 */
[----:B------:R1:W-:Y:S04]  /*dee0*/  @!P2 STG.E.U8 desc[UR14][R28.64+0x39], R5 ;  /* 0x000039051c00a986 */ /* 0x0003e8000c10110e */
[----:B------:R3:W-:Y:S01]  /*def0*/  @!P3 STG.E.U8 desc[UR14][R28.64+0x38], R11 ;  /* 0x0000380b1c00b986 */ /* 0x0007e2000c10110e */
[----:B------:R-:W-:Y:S01]  /*df00*/  FMUL R4, R227, UR20 ;  /* 0x00000014e3047c20 */ /* 0x000fe20008400000 */
[----:B------:R-:W-:-:S02]  /*df10*/  ISETP.LT.OR P3, PT, R41, 0x41, !P1 ;  /* 0x000000412900780c */ /* 0x000fc40004f61670 */
[----:B0-----:R-:W-:Y:S02]  /*df20*/  F2FP.SATFINITE.E5M2.F32.PACK_AB_MERGE_C R7, RZ, R3, RZ ;  /* 0x00000003ff07723e */ /* 0x001fe400048060ff */
[----:B-1----:R-:W-:Y:S01]  /*df30*/  F2FP.SATFINITE.E5M2.F32.PACK_AB_MERGE_C R5, RZ, R0, RZ ;  /* 0x00000000ff05723e */ /* 0x002fe200048060ff */
[----:B------:R-:W-:Y:S01]  /*df40*/  FMUL R0, R223, UR20 ;  /* 0x00000014df007c20 */ /* 0x000fe20008400000 */
[----:B------:R-:W-:Y:S01]  /*df50*/  ISETP.LT.OR P2, PT, R41, 0x42, !P1 ;  /* 0x000000422900780c */ /* 0x000fe20004f41670 */
[----:B------:R-:W2:Y:S01]  /*df60*/  LDL.LU R223, [R1+0x20] ;  /* 0x0000200001df7983 */ /* 0x000ea20000300800 */
[----:B---3--:R-:W-:Y:S02]  /*df70*/  F2FP.SATFINITE.E5M2.F32.PACK_AB_MERGE_C R11, RZ, R2, RZ ;  /* 0x00000002ff0b723e */ /* 0x008fe400048060ff */
[----:B------:R-:W-:Y:S01]  /*df80*/  F2FP.SATFINITE.E5M2.F32.PACK_AB_MERGE_C R13, RZ, R0, RZ ;  /* 0x00000000ff0d723e */ /* 0x000fe200048060ff */
[----:B----4-:R-:W-:Y:S01]  /*df90*/  FMUL R0, R225, UR20 ;  /* 0x00000014e1007c20 */ /* 0x010fe20008400000 */
[----:B------:R-:W-:Y:S01]  /*dfa0*/  FMUL R2, R224, UR20 ;  /* 0x00000014e0027c20 */ /* 0x000fe20008400000 */
[----:B------:R-:W3:Y:S04]  /*dfb0*/  LDL.LU R225, [R1+0x24] ;  /* 0x0000240001e17983 */ /* 0x000ee80000300800 */
[----:B------:R-:W4:Y:S01]  /*dfc0*/  LDL.LU R224, [R1+0x28] ;  /* 0x0000280001e07983 */ /* 0x000f220000300800 */
[----:B------:R-:W-:-:S03]  /*dfd0*/  FMUL R3, R226, UR20 ;  /* 0x00000014e2037c20 */ /* 0x000fc60008400000 */
[----:B------:R-:W4:Y:S04]  /*dfe0*/  LDL.LU R226, [R1+0x2c] ;  /* 0x00002c0001e27983 */ /* 0x000f280000300800 */
[----:B------:R-:W4:Y:S04]  /*dff0*/  LDL.LU R227, [R1+0x30] ;  /* 0x0000300001e37983 */ /* 0x000f280000300800 */
[----:B------:R-:W-:Y:S01]  /*e000*/  @!P5 STG.E.U8 desc[UR14][R30.64+0x38], R9 ;  /* 0x000038091e00d986 */ /* 0x000fe2000c10110e */
[----:B------:R-:W-:-:S03]  /*e010*/  ISETP.LT.OR P5, PT, R41, 0x41, !P0 ;  /* 0x000000412900780c */ /* 0x000fc600047a1670 */
[----:B------:R0:W-:Y:S01]  /*e020*/  @!P6 STG.E.U8 desc[UR14][R30.64+0x39], R7 ;  /* 0x000039071e00e986 */ /* 0x0001e2000c10110e */
[----:B------:R-:W-:-:S03]  /*e030*/  ISETP.LT.OR P6, PT, R41, 0x42, !P0 ;  /* 0x000000422900780c */ /* 0x000fc600047c1670 */
[----:B------:R-:W-:Y:S01]  /*e040*/  @!P3 STG.E.U8 desc[UR14][R28.64+0x40], R11 ;  /* 0x0000400b1c00b986 */ /* 0x000fe2000c10110e */
[----:B------:R-:W-:-:S03]  /*e050*/  ISETP.LT.OR P3, PT, R41, 0x49, !P1 ;  /* 0x000000492900780c */ /* 0x000fc60004f61670 */
[----:B------:R1:W-:Y:S01]  /*e060*/  @!P2 STG.E.U8 desc[UR14][R28.64+0x41], R5 ;  /* 0x000041051c00a986 */ /* 0x0003e2000c10110e */
[----:B0-----:R-:W-:-:S03]  /*e070*/  F2FP.SATFINITE.E5M2.F32.PACK_AB_MERGE_C R7, RZ, R0, RZ ;  /* 0x00000000ff07723e */ /* 0x001fc600048060ff */
[----:B------:R-:W-:Y:S01]  /*e080*/  @!P5 STG.E.U8 desc[UR14][R30.64+0x40], R13 ;  /* 0x0000400d1e00d986 */ /* 0x000fe2000c10110e */
[C---:B------:R-:W-:Y:S02]  /*e090*/  ISETP.LT.OR P2, PT, R41.reuse, 0x4a, !P1 ;  /* 0x0000004a2900780c */ /* 0x040fe40004f41670 */
[----:B-1----:R-:W-:Y:S01]  /*e0a0*/  F2FP.SATFINITE.E5M2.F32.PACK_AB_MERGE_C R5, RZ, R2, RZ ;  /* 0x00000002ff05723e */ /* 0x002fe200048060ff */
[----:B------:R0:W-:Y:S01]  /*e0b0*/  @!P6 STG.E.U8 desc[UR14][R30.64+0x41], R7 ;  /* 0x000041071e00e986 */ /* 0x0001e2000c10110e */
[C---:B------:R-:W-:Y:S02]  /*e0c0*/  ISETP.LT.OR P5, PT, R41.reuse, 0x49, !P0 ;  /* 0x000000492900780c */ /* 0x040fe400047a1670 */
[C---:B------:R-:W-:Y:S01]  /*e0d0*/  ISETP.LT.OR P6, PT, R41.reuse, 0x4a, !P0 ;  /* 0x0000004a2900780c */ /* 0x040fe200047c1670 */
[----:B------:R1:W-:Y:S01]  /*e0e0*/  @!P3 STG.E.U8 desc[UR14][R28.64+0x48], R5 ;  /* 0x000048051c00b986 */ /* 0x0003e2000c10110e */
[----:B------:R-:W-:Y:S02]  /*e0f0*/  ISETP.LT.OR P3, PT, R41, 0x51, !P1 ;  /* 0x000000512900780c */ /* 0x000fe40004f61670 */
[----:B------:R-:W-:-:S02]  /*e100*/  F2FP.SATFINITE.E5M2.F32.PACK_AB_MERGE_C R9, RZ, R3, RZ ;  /* 0x00000003ff09723e */ /* 0x000fc400048060ff */
[----:B------:R-:W-:-:S03]  /*e110*/  F2FP.SATFINITE.E5M2.F32.PACK_AB_MERGE_C R11, RZ, R4, RZ ;  /* 0x00000004ff0b723e */ /* 0x000fc600048060ff */
[----:B------:R1:W-:Y:S04]  /*e120*/  @!P2 STG.E.U8 desc[UR14][R28.64+0x49], R9 ;  /* 0x000049091c00a986 */ /* 0x0003e8000c10110e */
[----:B------:R-:W-:Y:S01]  /*e130*/  @!P5 STG.E.U8 desc[UR14][R30.64+0x48], R11 ;  /* 0x0000480b1e00d986 */ /* 0x000fe2000c10110e */
[----:B------:R-:W-:-:S03]  /*e140*/  FMUL R0, R221, UR20 ;  /* 0x00000014dd007c20 */ /* 0x000fc60008400000 */
[----:B------:R-:W4:Y:S02]  /*e150*/  LDL.LU R221, [R1+0x34] ;  /* 0x0000340001dd7983 */ /* 0x000f240000300800 */
[----:B0-----:R-:W-:-:S05]  /*e160*/  F2FP.SATFINITE.E5M2.F32.PACK_AB_MERGE_C R7, RZ, R0, RZ ;  /* 0x00000000ff07723e */ /* 0x001fca00048060ff */
[----:B------:R-:W-:Y:S01]  /*e170*/  @!P6 STG.E.U8 desc[UR14][R30.64+0x49], R7 ;  /* 0x000049071e00e986 */ /* 0x000fe2000c10110e */
[----:B--2---:R-:W-:-:S03]  /*e180*/  FMUL R2, R220, UR20 ;  /* 0x00000014dc027c20 */ /* 0x004fc60008400000 */
[----:B------:R-:W2:Y:S02]  /*e190*/  LDL.LU R220, [R1+0x38] ;  /* 0x0000380001dc7983 */ /* 0x000ea40000300800 */
[----:B-1----:R-:W-:-:S05]  /*e1a0*/  F2FP.SATFINITE.E5M2.F32.PACK_AB_MERGE_C R5, RZ, R2, RZ ;  /* 0x00000002ff05723e */ /* 0x002fca00048060ff */
[----:B------:R0:W-:Y:S01]  /*e1b0*/  @!P3 STG.E.U8 desc[UR14][R28.64+0x50], R5 ;  /* 0x000050051c00b986 */ /* 0x0001e2000c10110e */
[----:B------:R-:W-:-:S03]  /*e1c0*/  FMUL R3, R222, UR20 ;  /* 0x00000014de037c20 */ /* 0x000fc60008400000 */
[----:B------:R-:W2:Y:S02]  /*e1d0*/  LDL.LU R222, [R1+0x3c] ;  /* 0x00003c0001de7983 */ /* 0x000ea40000300800 */
[----:B------:R-:W-:Y:S01]  /*e1e0*/  F2FP.SATFINITE.E5M2.F32.PACK_AB_MERGE_C R9, RZ, R3, RZ ;  /* 0x00000003ff09723e */ /* 0x000fe200048060ff */
[----:B------:R-:W-:Y:S02]  /*e1f0*/  FMUL R0, R223, UR20 ;  /* 0x00000014df007c20 */ /* 0x000fe40008400000 */
[----:B------:R-:W2:Y:S03]  /*e200*/  LDL.LU R223, [R1+0x40] ;  /* 0x0000400001df7983 */ /* 0x000ea60000300800 */
[----:B------:R-:W-:Y:S01]  /*e210*/  F2FP.SATFINITE.E5M2.F32.PACK_AB_MERGE_C R13, RZ, R0, RZ ;  /* 0x00000000ff0d723e */ /* 0x000fe200048060ff */
[----:B---3--:R-:W-:Y:S02]  /*e220*/  FMUL R2, R225, UR20 ;  /* 0x00000014e1027c20 */ /* 0x008fe40008400000 */
[----:B------:R-:W3:Y:S01]  /*e230*/  LDL.LU R225, [R1+0x44] ;  /* 0x0000440001e17983 */ /* 0x000ee20000300800 */
[----:B----4-:R-:W-:-:S03]  /*e240*/  FMUL R0, R224, UR20 ;  /* 0x00000014e0007c20 */ /* 0x010fc60008400000 */
[----:B------:R-:W4:Y:S01]  /*e250*/  LDL.LU R224, [R1+0x48] ;  /* 0x0000480001e07983 */ /* 0x000f220000300800 */
[----:B------:R-:W-:Y:S01]  /*e260*/  FMUL R3, R226, UR20 ;  /* 0x00000014e2037c20 */ /* 0x000fe20008400000 */
[----:B0-----:R-:W-:Y:S02]  /*e270*/  F2FP.SATFINITE.E5M2.F32.PACK_AB_MERGE_C R5, RZ, R0, RZ ;  /* 0x00000000ff05723e */ /* 0x001fe400048060ff */
[----:B------:R-:W4:Y:S01]  /*e280*/  LDL.LU R226, [R1+0x4c] ;  /* 0x00004c0001e27983 */ /* 0x000f220000300800 */
[----:B------:R-:W-:-:S03]  /*e290*/  FMUL R0, R227, UR20 ;  /* 0x00000014e3007c20 */ /* 0x000fc60008400000 */
[----:B------:R-:W4:Y:S01]  /*e2a0*/  LDL.LU R227, [R1+0x50] ;  /* 0x0000500001e37983 */ /* 0x000f220000300800 */
[C---:B------:R-:W-:Y:S02]  /*e2b0*/  ISETP.LT.OR P2, PT, R41.reuse, 0x52, !P1 ;  /* 0x000000522900780c */ /* 0x040fe40004f41670 */
[C---:B------:R-:W-:Y:S01]  /*e2c0*/  ISETP.LT.OR P6, PT, R41.reuse, 0x52, !P0 ;  /* 0x000000522900780c */ /* 0x040fe200047c1670 */
[----:B------:R-:W4:Y:S01]  /*e2d0*/  LDL.LU R219, [R1+0x54] ;  /* 0x0000540001db7983 */ /* 0x000f220000300800 */
[C---:B------:R-:W-:Y:S02]  /*e2e0*/  ISETP.LT.OR P5, PT, R41.reuse, 0x51, !P0 ;  /* 0x000000512900780c */ /* 0x040fe400047a1670 */
[----:B------:R-:W-:Y:S02]  /*e2f0*/  ISETP.LT.OR P3, PT, R41, 0x59, !P1 ;  /* 0x000000592900780c */ /* 0x000fe40004f61670 */
[----:B------:R-:W-:Y:S02]  /*e300*/  F2FP.SATFINITE.E5M2.F32.PACK_AB_MERGE_C R7, RZ, R2, RZ ;  /* 0x00000002ff07723e */ /* 0x000fe400048060ff */
[----:B------:R-:W-:-:S03]  /*e310*/  F2FP.SATFINITE.E5M2.F32.PACK_AB_MERGE_C R11, RZ, R0, RZ ;  /* 0x00000000ff0b723e */ /* 0x000fc600048060ff */
[----:B------:R0:W-:Y:S01]  /*e320*/  @!P2 STG.E.U8 desc[UR14][R28.64+0x51], R9 ;  /* 0x000051091c00a986 */ /* 0x0001e2000c10110e */
[----:B------:R-:W-:-:S03]  /*e330*/  ISETP.LT.OR P2, PT, R41, 0x5a, !P1 ;  /* 0x0000005a2900780c */ /* 0x000fc60004f41670 */
[----:B------:R-:W-:Y:S01]  /*e340*/  @!P6 STG.E.U8 desc[UR14][R30.64+0x51], R7 ;  /* 0x000051071e00e986 */ /* 0x000fe2000c10110e */
[----:B------:R-:W-:-:S03]  /*e350*/  ISETP.LT.OR P6, PT, R41, 0x5a, !P0 ;  /* 0x0000005a2900780c */ /* 0x000fc600047c1670 */
[----:B------:R-:W-:Y:S01]  /*e360*/  @!P5 STG.E.U8 desc[UR14][R30.64+0x50], R13 ;  /* 0x0000500d1e00d986 */ /* 0x000fe2000c10110e */
[----:B0-----:R-:W-:-:S03]  /*e370*/  F2FP.SATFINITE.E5M2.F32.PACK_AB_MERGE_C R9, RZ, R3, RZ ;  /* 0x00000003ff09723e */ /* 0x001fc600048060ff */
[----:B------:R0:W-:Y:S04]  /*e380*/  @!P3 STG.E.U8 desc[UR14][R28.64+0x58], R5 ;  /* 0x000058051c00b986 */ /* 0x0001e8000c10110e */
[----:B------:R1:W-:Y:S01]  /*e390*/  @!P2 STG.E.U8 desc[UR14][R28.64+0x59], R9 ;  /* 0x000059091c00a986 */ /* 0x0003e2000c10110e */
[----:B------:R-:W-:-:S03]  /*e3a0*/  FMUL R0, R221, UR20 ;  /* 0x00000014dd007c20 */ /* 0x000fc60008400000 */
[----:B------:R-:W4:Y:S02]  /*e3b0*/  LDL.LU R221, [R1+0x58] ;  /* 0x0000580001dd7983 */ /* 0x000f240000300800 */
[----:B0-----:R-:W-:-:S05]  /*e3c0*/  F2FP.SATFINITE.E5M2.F32.PACK_AB_MERGE_C R5, RZ, R0, RZ ;  /* 0x00000000ff05723e */ /* 0x001fca00048060ff */
[----:B------:R0:W-:Y:S01]  /*e3d0*/  @!P6 STG.E.U8 desc[UR14][R30.64+0x59], R5 ;  /* 0x000059051e00e986 */ /* 0x0001e2000c10110e */
[----:B--2---:R-:W-:-:S03]  /*e3e0*/  FMUL R2, R220, UR20 ;  /* 0x00000014dc027c20 */ /* 0x004fc60008400000 */
[----:B------:R-:W2:Y:S02]  /*e3f0*/  LDL.LU R220, [R1+0x5c] ;  /* 0x00005c0001dc7983 */ /* 0x000ea40000300800 */
[----:B------:R-:W-:Y:S01]  /*e400*/  F2FP.SATFINITE.E5M2.F32.PACK_AB_MERGE_C R7, RZ, R2, RZ ;  /* 0x00000002ff07723e */ /* 0x000fe200048060ff */
[----:B------:R-:W-:Y:S02]  /*e410*/  FMUL R3, R222, UR20 ;  /* 0x00000014de037c20 */ /* 0x000fe40008400000 */
[----:B------:R-:W2:Y:S03]  /*e420*/  LDL.LU R222, [R1+0x60] ;  /* 0x0000600001de7983 */ /* 0x000ea60000300800 */
[----:B-1----:R-:W-:Y:S01]  /*e430*/  F2FP.SATFINITE.E5M2.F32.PACK_AB_MERGE_C R9, RZ, R3, RZ ;  /* 0x00000003ff09723e */ /* 0x002fe200048060ff */
[----:B------:R-:W-:Y:S02]  /*e440*/  FMUL R4, R223, UR20 ;  /* 0x00000014df047c20 */ /* 0x000fe40008400000 */
[----:B------:R-:W2:Y:S01]  /*e450*/  LDL.LU R223, [R1+0x64] ;  /* 0x0000640001df7983 */ /* 0x000ea20000300800 */
[----:B---3--:R-:W-:-:S03]  /*e460*/  FMUL R0, R225, UR20 ;  /* 0x00000014e1007c20 */ /* 0x008fc60008400000 */
[----:B------:R-:W3:Y:S01]  /*e470*/  LDL.LU R225, [R1+0x68] ;  /* 0x0000680001e17983 */ /* 0x000ee20000300800 */
[----:B----4-:R-:W-:Y:S01]  /*e480*/  FMUL R2, R224, UR20 ;  /* 0x00000014e0027c20 */ /* 0x010fe20008400000 */
[----:B0-----:R-:W-:Y:S02]  /*e490*/  F2FP.SATFINITE.E5M2.F32.PACK_AB_MERGE_C R5, RZ, R0, RZ ;  /* 0x00000000ff05723e */ /* 0x001fe400048060ff */
[----:B------:R-:W4:Y:S01]  /*e4a0*/  LDL.LU R224, [R1+0x6c] ;  /* 0x00006c0001e07983 */ /* 0x000f220000300800 */
[----:B------:R-:W-:-:S03]  /*e4b0*/  FMUL R3, R226, UR20 ;  /* 0x00000014e2037c20 */ /* 0x000fc60008400000 */
[----:B------:R-:W4:Y:S01]  /*e4c0*/  LDL.LU R226, [R1+0x70] ;  /* 0x0000700001e27983 */ /* 0x000f220000300800 */
[----:B------:R-:W-:-:S03]  /*e4d0*/  FMUL R0, R227, UR20 ;  /* 0x00000014e3007c20 */ /* 0x000fc60008400000 */
[----:B------:R-:W4:Y:S01]  /*e4e0*/  LDL.LU R227, [R1+0x74] ;  /* 0x0000740001e37983 */ /* 0x000f220000300800 */
[C---:B------:R-:W-:Y:S02]  /*e4f0*/  ISETP.LT.OR P5, PT, R41.reuse, 0x59, !P0 ;  /* 0x000000592900780c */ /* 0x040fe400047a1670 */
[C---:B------:R-:W-:Y:S02]  /*e500*/  ISETP.LT.OR P2, PT, R41.reuse, 0x62, !P1 ;  /* 0x000000622900780c */ /* 0x040fe40004f41670 */
[C---:B------:R-:W-:Y:S02]  /*e510*/  ISETP.LT.OR P3, PT, R41.reuse, 0x61, !P1 ;  /* 0x000000612900780c */ /* 0x040fe40004f61670 */
[----:B------:R-:W-:-:S07]  /*e520*/  ISETP.LT.OR P6, PT, R41, 0x62, !P0 ;  /* 0x000000622900780c */ /* 0x000fce00047c1670 */
[----:B------:R-:W-:Y:S01]  /*e530*/  @!P5 STG.E.U8 desc[UR14][R30.64+0x58], R11 ;  /* 0x0000580b1e00d986 */ /* 0x000fe2000c10110e */
[----:B------:R-:W-:-:S03]  /*e540*/  ISETP.LT.OR P5, PT, R41, 0x61, !P0 ;  /* 0x000000612900780c */ /* 0x000fc600047a1670 */
[----:B------:R0:W-:Y:S01]  /*e550*/  @!P2 STG.E.U8 desc[UR14][R28.64+0x61], R9 ;  /* 0x000061091c00a986 */ /* 0x0001e2000c10110e */
[----:B------:R-:W-:-:S03]  /*e560*/  ISETP.LT.OR P2, PT, R41, 0x6a, !P1 ;  /* 0x0000006a2900780c */ /* 0x000fc60004f41670 */
[----:B------:R1:W-:Y:S01]  /*e570*/  @!P3 STG.E.U8 desc[UR14][R28.64+0x60], R7 ;  /* 0x000060071c00b986 */ /* 0x0003e2000c10110e */
[----:B------:R-:W-:Y:S02]  /*e580*/  ISETP.LT.OR P3, PT, R41, 0x69, !P1 ;  /* 0x000000692900780c */ /* 0x000fe40004f61670 */
[----:B------:R-:W-:Y:S01]  /*e590*/  F2FP.SATFINITE.E5M2.F32.PACK_AB_MERGE_C R13, RZ, R4, RZ ;  /* 0x00000004ff0d723e */ /* 0x000fe200048060ff */
[----:B------:R1:W-:Y:S01]  /*e5a0*/  @!P6 STG.E.U8 desc[UR14][R30.64+0x61], R5 ;  /* 0x000061051e00e986 */ /* 0x0003e2000c10110e */
[----:B0-----:R-:W-:-:S03]  /*e5b0*/  F2FP.SATFINITE.E5M2.F32.PACK_AB_MERGE_C R9, RZ, R3, RZ ;  /* 0x00000003ff09723e */ /* 0x001fc600048060ff */
[----:B------:R-:W-:Y:S01]  /*e5c0*/  @!P5 STG.E.U8 desc[UR14][R30.64+0x60], R13 ;  /* 0x0000600d1e00d986 */ /* 0x000fe2000c10110e */
[----:B-1----:R-:W-:-:S03]  /*e5d0*/  F2FP.SATFINITE.E5M2.F32.PACK_AB_MERGE_C R7, RZ, R2, RZ ;  /* 0x00000002ff07723e */ /* 0x002fc600048060ff */
[----:B------:R-:W-:Y:S01]  /*e5e0*/  @!P2 STG.E.U8 desc[UR14][R28.64+0x69], R9 ;  /* 0x000069091c00a986 */ /* 0x000fe2000c10110e */
[C---:B------:R-:W-:Y:S02]  /*e5f0*/  ISETP.LT.OR P5, PT, R41.reuse, 0x69, !P0 ;  /* 0x000000692900780c */ /* 0x040fe400047a1670 */
[C---:B------:R-:W-:Y:S01]  /*e600*/  ISETP.LT.OR P6, PT, R41.reuse, 0x6a, !P0 ;  /* 0x0000006a2900780c */ /* 0x040fe200047c1670 */
[----:B------:R0:W-:Y:S01]  /*e610*/  @!P3 STG.E.U8 desc[UR14][R28.64+0x68], R7 ;  /* 0x000068071c00b986 */ /* 0x0001e2000c10110e */
[----:B------:R-:W-:Y:S01]  /*e620*/  ISETP.LT.OR P2, PT, R41, 0x72, !P1 ;  /* 0x000000722900780c */ /* 0x000fe20004f41670 */
[----:B------:R-:W-:Y:S01]  /*e630*/  FMUL R2, R219, UR20 ;  /* 0x00000014db027c20 */ /* 0x000fe20008400000 */
[----:B------:R-:W-:Y:S02]  /*e640*/  ISETP.LT.OR P3, PT, R41, 0x71, !P1 ;  /* 0x000000712900780c */ /* 0x000fe40004f61670 */
[----:B------:R-:W-:Y:S02]  /*e650*/  F2FP.SATFINITE.E5M2.F32.PACK_AB_MERGE_C R11, RZ, R0, RZ ;  /* 0x00000000ff0b723e */ /* 0x000fe400048060ff */
[----:B------:R-:W-:-:S03]  /*e660*/  F2FP.SATFINITE.E5M2.F32.PACK_AB_MERGE_C R5, RZ, R2, RZ ;  /* 0x00000002ff05723e */ /* 0x000fc600048060ff */
[----:B------:R-:W-:Y:S01]  /*e670*/  @!P5 STG.E.U8 desc[UR14][R30.64+0x68], R11 ;  /* 0x0000680b1e00d986 */ /* 0x000fe2000c10110e */
[----:B------:R-:W-:-:S03]  /*e680*/  ISETP.LT.OR P5, PT, R41, 0x71, !P0 ;  /* 0x000000712900780c */ /* 0x000fc600047a1670 */
[----:B------:R-:W-:Y:S01]  /*e690*/  @!P6 STG.E.U8 desc[UR14][R30.64+0x69], R5 ;  /* 0x000069051e00e986 */ /* 0x000fe2000c10110e */
[----:B------:R-:W-:Y:S01]  /*e6a0*/  ISETP.LT.OR P6, PT, R41, 0x72, !P0 ;  /* 0x000000722900780c */ /* 0x000fe200047c1670 */
[----:B------:R-:W-:-:S05]  /*e6b0*/  FMUL R0, R221, UR20 ;  /* 0x00000014dd007c20 */ /* 0x000fca0008400000 */
[----:B0-----:R-:W-:-:S05]  /*e6c0*/  F2FP.SATFINITE.E5M2.F32.PACK_AB_MERGE_C R7, RZ, R0, RZ ;  /* 0x00000000ff07723e */ /* 0x001fca00048060ff */
[----:B------:R0:W-:Y:S01]  /*e6d0*/  @!P3 STG.E.U8 desc[UR14][R28.64+0x70], R7 ;  /* 0x000070071c00b986 */ /* 0x0001e2000c10110e */
[C---:B------:R-:W-:Y:S02]  /*e6e0*/  ISETP.LT.OR P3, PT, R41.reuse, 0x79, !P0 ;  /* 0x000000792900780c */ /* 0x040fe40004761670 */
[----:B------:R-:W-:Y:S01]  /*e6f0*/  ISETP.LT.OR P0, PT, R41, 0x7a, !P0 ;  /* 0x0000007a2900780c */ /* 0x000fe20004701670 */
[----:B--2---:R-:W-:-:S05]  /*e700*/  FMUL R3, R220, UR20 ;  /* 0x00000014dc037c20 */ /* 0x004fca0008400000 */
[----:B------:R-:W-:-:S05]  /*e710*/  F2FP.SATFINITE.E5M2.F32.PACK_AB_MERGE_C R9, RZ, R3, RZ ;  /* 0x00000003ff09723e */ /* 0x000fca00048060ff */
[----:B------:R1:W-:Y:S01]  /*e720*/  @!P2 STG.E.U8 desc[UR14][R28.64+0x71], R9 ;  /* 0x000071091c00a986 */ /* 0x0003e2000c10110e */
[C---:B------:R-:W-:Y:S02]  /*e730*/  ISETP.LT.OR P2, PT, R41.reuse, 0x79, !P1 ;  /* 0x000000792900780c */ /* 0x040fe40004f41670 */
[----:B------:R-:W-:Y:S01]  /*e740*/  ISETP.LT.OR P1, PT, R41, 0x7a, !P1 ;  /* 0x0000007a2900780c */ /* 0x000fe20004f21670 */
[----:B------:R-:W-:-:S05]  /*e750*/  FMUL R0, R222, UR20 ;  /* 0x00000014de007c20 */ /* 0x000fca0008400000 */
[----:B------:R-:W-:-:S05]  /*e760*/  F2FP.SATFINITE.E5M2.F32.PACK_AB_MERGE_C R13, RZ, R0, RZ ;  /* 0x00000000ff0d723e */ /* 0x000fca00048060ff */
[----:B------:R2:W-:Y:S01]  /*e770*/  @!P5 STG.E.U8 desc[UR14][R30.64+0x70], R13 ;  /* 0x0000700d1e00d986 */ /* 0x0005e2000c10110e */
[----:B------:R-:W-:Y:S01]  /*e780*/  FMUL R0, R223, UR20 ;  /* 0x00000014df007c20 */ /* 0x000fe20008400000 */
[----:B---3--:R-:W-:Y:S01]  /*e790*/  FMUL R2, R225, UR20 ;  /* 0x00000014e1027c20 */ /* 0x008fe20008400000 */
[----:B----4-:R-:W-:-:S03]  /*e7a0*/  FMUL R3, R224, UR20 ;  /* 0x00000014e0037c20 */ /* 0x010fc60008400000 */
[----:B0-----:R-:W-:Y:S01]  /*e7b0*/  F2FP.SATFINITE.E5M2.F32.PACK_AB_MERGE_C R7, RZ, R0, RZ ;  /* 0x00000000ff07723e */ /* 0x001fe200048060ff */
[----:B------:R-:W-:Y:S01]  /*e7c0*/  FMUL R4, R226, UR20 ;  /* 0x00000014e2047c20 */ /* 0x000fe20008400000 */
[----:B------:R-:W-:Y:S01]  /*e7d0*/  FMUL R5, R227, UR20 ;  /* 0x00000014e3057c20 */ /* 0x000fe20008400000 */
[----:B-1----:R-:W-:Y:S02]  /*e7e0*/  F2FP.SATFINITE.E5M2.F32.PACK_AB_MERGE_C R9, RZ, R2, RZ ;  /* 0x00000002ff09723e */ /* 0x002fe400048060ff */
[----:B------:R-:W-:Y:S02]  /*e7f0*/  F2FP.SATFINITE.E5M2.F32.PACK_AB_MERGE_C R3, RZ, R3, RZ ;  /* 0x00000003ff03723e */ /* 0x000fe400048060ff */
[----:B------:R-:W-:Y:S02]  /*e800*/  F2FP.SATFINITE.E5M2.F32.PACK_AB_MERGE_C R11, RZ, R4, RZ ;  /* 0x00000004ff0b723e */ /* 0x000fe400048060ff */
[----:B------:R-:W-:Y:S01]  /*e810*/  F2FP.SATFINITE.E5M2.F32.PACK_AB_MERGE_C R5, RZ, R5, RZ ;  /* 0x00000005ff05723e */ /* 0x000fe200048060ff */
[----:B------:R2:W-:Y:S04]  /*e820*/  @!P6 STG.E.U8 desc[UR14][R30.64+0x71], R7 ;  /* 0x000071071e00e986 */ /* 0x0005e8000c10110e */
[----:B------:R2:W-:Y:S04]  /*e830*/  @!P2 STG.E.U8 desc[UR14][R28.64+0x78], R9 ;  /* 0x000078091c00a986 */ /* 0x0005e8000c10110e */
[----:B------:R2:W-:Y:S04]  /*e840*/  @!P1 STG.E.U8 desc[UR14][R28.64+0x79], R3 ;  /* 0x000079031c009986 */ /* 0x0005e8000c10110e */
[----:B------:R2:W-:Y:S04]  /*e850*/  @!P3 STG.E.U8 desc[UR14][R30.64+0x78], R11 ;  /* 0x0000780b1e00b986 */ /* 0x0005e8000c10110e */
[----:B------:R2:W-:Y:S02]  /*e860*/  @!P0 STG.E.U8 desc[UR14][R30.64+0x79], R5 ;  /* 0x000079051e008986 */ /* 0x0005e4000c10110e */
.L_x_296:
[----:B------:R-:W-:Y:S05]  /*e870*/  BSYNC B0 ;  /* 0x0000000000007941 */ /* 0x000fea0003800000 */
.L_x_38:
[----:B0-2---:R-:W2:Y:S04]  /*e880*/  LDL.LU R3, [R1+0x80] ;  /* 0x0000800001037983 */ /* 0x005ea80000300800 */
[----:B-----5:R-:W2:Y:S01]  /*e890*/  LDL.LU R2, [R1+0x84] ;  /* 0x0000840001027983 */ /* 0x020ea20000300800 */
[----:B------:R-:W-:Y:S01]  /*e8a0*/  ULDC UR6, c[0x0][0xc] ;  /* 0x0000030000067ab9 */ /* 0x000fe20000000800 */
[----:B------:R-:W-:Y:S01]  /*e8b0*/  ULDC UR7, c[0x0][0x10] ;  /* 0x0000040000077ab9 */ /* 0x000fe20000000800 */
[----:B------:R-:W2:Y:S01]  /*e8c0*/  LDC R5, c[0x0][0x14] ;  /* 0x00000500ff057b82 */ /* 0x000ea20000000800 */
[----:B------:R-:W-:Y:S01]  /*e8d0*/  UIMAD.WIDE.U32 UR6, UR6, UR7, URZ ;  /* 0x00000007060672a5 */ /* 0x000fe2000f8e003f */
[----:B------:R-:W-:Y:S01]  /*e8e0*/  PRMT R0, RZ, 0x7610, R0 ;  /* 0x00007610ff007816 */ /* 0x000fe20000000000 */
[----:B------:R-:W-:-:S04]  /*e8f0*/  UMOV UR22, 0xffffffff ;  /* 0xffffffff00167882 */ /* 0x000fc80000000000 */
[----:B--2---:R-:W-:-:S04]  /*e900*/  IMAD.WIDE.U32 R2, R5, UR6, R2 ;  /* 0x0000000605027c25 */ /* 0x004fc8000f8e0002 */
[----:B------:R-:W-:Y:S01]  /*e910*/  IMAD R5, R5, UR7, RZ ;  /* 0x0000000705057c24 */ /* 0x000fe2000f8e02ff */
[----:B------:R-:W-:Y:S01]  /*e920*/  ULDC.64 UR6, c[0x0][0x650] ;  /* 0x0001940000067ab9 */ /* 0x000fe20000000a00 */
[----:B------:R-:W-:Y:S01]  /*e930*/  IMAD.MOV.U32 R19, RZ, RZ, R2 ;  /* 0x000000ffff137224 */ /* 0x000fe200078e0002 */
[----:B------:R-:W-:Y:S01]  /*e940*/  ISETP.GE.U32.AND P0, PT, R2, UR6, PT ;  /* 0x0000000602007c0c */ /* 0x000fe2000bf06070 */
[----:B------:R-:W-:Y:S02]  /*e950*/  IMAD.IADD R22, R3, 0x1, R5 ;  /* 0x0000000103167824 */ /* 0x000fe400078e0205 */
[----:B------:R-:W-:-:S03]  /*e960*/  IMAD.MOV.U32 R2, RZ, RZ, -0x1 ;  /* 0xffffffffff027424 */ /* 0x000fc600078e00ff */
[----:B------:R0:W-:Y:S01]  /*e970*/  STL [R1+0x80], R22 ;  /* 0x0000801601007387 */ /* 0x0001e20000100800 */
[----:B------:R-:W-:-:S03]  /*e980*/  ISETP.GE.U32.AND.EX P0, PT, R22, UR7, PT, P0 ;  /* 0x0000000716007c0c */ /* 0x000fc6000bf06100 */
[----:B------:R0:W-:Y:S04]  /*e990*/  STL [R1+0x84], R19 ;  /* 0x0000841301007387 */ /* 0x0001e80000100800 */
[----:B------:R0:W-:Y:S06]  /*e9a0*/  STL [R1+0x88], R2 ;  /* 0x0000880201007387 */ /* 0x0001ec0000100800 */
[----:B------:R-:W-:Y:S05]  /*e9b0*/  @P0 BRA `(.L_x_297) ;  /* 0x00000004006c0947 */ /* 0x000fea0003800000 */
[----:B------:R-:W2:Y:S01]  /*e9c0*/  S2R R14, SR_CTAID.X ;  /* 0x00000000000e7919 */ /* 0x000ea20000002500 */
[----:B------:R-:W5:Y:S01]  /*e9d0*/  LDC.64 R8, c[0x0][0x628] ;  /* 0x00018a00ff087b82 */ /* 0x000f620000000a00 */
[----:B------:R-:W-:Y:S01]  /*e9e0*/  ULDC UR6, c[0x0][0x150] ;  /* 0x0000540000067ab9 */ /* 0x000fe20000000800 */
[----:B------:R-:W-:Y:S01]  /*e9f0*/  IMAD.MOV.U32 R6, RZ, RZ, R19 ;  /* 0x000000ffff067224 */ /* 0x000fe200078e0013 */
[----:B------:R-:W0:Y:S01]  /*ea00*/  S2R R16, SR_CTAID.Y ;  /* 0x0000000000107919 */ /* 0x000e220000002600 */
[----:B------:R-:W-:-:S04]  /*ea10*/  IMAD.MOV.U32 R7, RZ, RZ, R22 ;  /* 0x000000ffff077224 */ /* 0x000fc800078e0016 */
[----:B------:R-:W0:Y:S08]  /*ea20*/  LDC R17, c[0x0][0x144] ;  /* 0x00005100ff117b82 */ /* 0x000e300000000800 */
[----:B------:R-:W0:Y:S08]  /*ea30*/  LDC R10, c[0x0][0x630] ;  /* 0x00018c00ff0a7b82 */ /* 0x000e300000000800 */
[----:B------:R-:W0:Y:S01]  /*ea40*/  LDC.64 R12, c[0x0][0x620] ;  /* 0x00018800ff0c7b82 */ /* 0x000e220000000a00 */
[----:B-----5:R-:W-:-:S04]  /*ea50*/  ISETP.NE.U32.AND P0, PT, R8, RZ, PT ;  /* 0x000000ff0800720c */ /* 0x020fc80003f05070 */
[----:B------:R-:W-:Y:S02]  /*ea60*/  ISETP.NE.AND.EX P0, PT, R9, RZ, PT, P0 ;  /* 0x000000ff0900720c */ /* 0x000fe40003f05300 */
[----:B--2---:R-:W-:-:S05]  /*ea70*/  I2FP.F32.U32 R0, R14 ;  /* 0x0000000e00007245 */ /* 0x004fca0000201000 */
[----:B------:R-:W-:-:S04]  /*ea80*/  FMUL R0, R0, UR6 ;  /* 0x0000000600007c20 */ /* 0x000fc80008400000 */
[----:B------:R2:W0:Y:S02]  /*ea90*/  F2I.U32.TRUNC.NTZ R15, R0 ;  /* 0x00000000000f7305 */ /* 0x000424000020f000 */
[----:B------:R-:W-:Y:S05]  /*eaa0*/  @!P0 BRA `(.L_x_298) ;  /* 0x0000000000288947 */ /* 0x000fea0003800000 */
[----:B--2---:R-:W2:Y:S02]  /*eab0*/  LDC R0, c[0x0][0x634] ;  /* 0x00018d00ff007b82 */ /* 0x004ea40000000800 */
[----:B--2---:R-:W-:-:S05]  /*eac0*/  IADD3 R7, P0, R19, R0, RZ ;  /* 0x0000000013077210 */ /* 0x004fca0007f1e0ff */
[----:B------:R-:W-:-:S04]  /*ead0*/  IMAD.X R11, RZ, RZ, R22, P0 ;  /* 0x000000ffff0b7224 */ /* 0x000fc800000e0616 */
[----:B0-----:R-:W-:-:S04]  /*eae0*/  IMAD.WIDE.U32 R2, R11, R8, RZ ;  /* 0x000000080b027225 */ /* 0x001fc800078e00ff */
[----:B------:R-:W-:-:S04]  /*eaf0*/  IMAD.WIDE.U32 R4, P0, R7, R9, R2 ;  /* 0x0000000907047225 */ /* 0x000fc80007800002 */
[----:B------:R-:W-:-:S04]  /*eb00*/  IMAD.WIDE.U32 R2, R7, R8, RZ ;  /* 0x0000000807027225 */ /* 0x000fc800078e00ff */
[----:B------:R-:W-:Y:S01]  /*eb10*/  IMAD.X R7, RZ, RZ, RZ, P0 ;  /* 0x000000ffff077224 */ /* 0x000fe200000e06ff */
[----:B------:R-:W-:Y:S01]  /*eb20*/  IADD3 RZ, P0, R3, R4, RZ ;  /* 0x0000000403ff7210 */ /* 0x000fe20007f1e0ff */
[----:B------:R-:W-:-:S04]  /*eb30*/  IMAD.MOV.U32 R6, RZ, RZ, R5 ;  /* 0x000000ffff067224 */ /* 0x000fc800078e0005 */
[----:B------:R-:W-:-:S08]  /*eb40*/  IMAD.WIDE.U32.X R6, R11, R9, R6, P0 ;  /* 0x000000090b067225 */ /* 0x000fd000000e0406 */
.L_x_298:
[-CC-:B0-----:R-:W-:Y:S01]  /*eb50*/  SHF.R.U64 R24, R6, R10.reuse, R7.reuse ;  /* 0x0000000a06187219 */ /* 0x181fe20000001207 */
[----:B------:R-:W0:Y:S01]  /*eb60*/  LDC.64 R20, c[0x0][0x640] ;  /* 0x00019000ff147b82 */ /* 0x000e220000000a00 */
[----:B--2---:R-:W-:Y:S01]  /*eb70*/  SHF.R.U32.HI R0, RZ, R10, R7 ;  /* 0x0000000aff007219 */ /* 0x004fe20000011607 */
[----:B------:R-:W-:Y:S01]  /*eb80*/  IMAD.MOV.U32 R2, RZ, RZ, R19 ;  /* 0x000000ffff027224 */ /* 0x000fe200078e0013 */
[----:B------:R-:W-:Y:S01]  /*eb90*/  IADD3 R5, P0, RZ, -R24, RZ ;  /* 0x80000018ff057210 */ /* 0x000fe20007f1e0ff */
[----:B------:R-:W-:Y:S01]  /*eba0*/  IMAD.MOV R15, RZ, RZ, -R15 ;  /* 0x000000ffff0f7224 */ /* 0x000fe200078e0a0f */
[----:B------:R-:W-:Y:S01]  /*ebb0*/  ULDC UR6, c[0x0][0x154] ;  /* 0x0000550000067ab9 */ /* 0x000fe20000000800 */
[----:B------:R-:W-:Y:S02]  /*ebc0*/  IMAD.MOV.U32 R7, RZ, RZ, 0x1 ;  /* 0x00000001ff077424 */ /* 0x000fe400078e00ff */
[----:B------:R-:W2:Y:S01]  /*ebd0*/  LDC R4, c[0x0][0x618] ;  /* 0x00018600ff047b82 */ /* 0x000ea20000000800 */
[----:B------:R-:W-:-:S02]  /*ebe0*/  IMAD.X R3, RZ, RZ, ~R0, P0 ;  /* 0x000000ffff037224 */ /* 0x000fc400000e0e00 */
[----:B------:R-:W-:Y:S02]  /*ebf0*/  IMAD R15, R17, R15, R14 ;  /* 0x0000000f110f7224 */ /* 0x000fe400078e020e */
[-C--:B------:R-:W-:Y:S02]  /*ec00*/  IMAD R0, R3, R12.reuse, RZ ;  /* 0x0000000c03007224 */ /* 0x080fe400078e02ff */
[----:B------:R-:W-:Y:S01]  /*ec10*/  IMAD.MOV.U32 R3, RZ, RZ, R22 ;  /* 0x000000ffff037224 */ /* 0x000fe200078e0016 */
[----:B------:R-:W5:Y:S01]  /*ec20*/  LDC R6, c[0x0][0x608] ;  /* 0x00018200ff067b82 */ /* 0x000f620000000800 */
[----:B------:R-:W-:-:S04]  /*ec30*/  IMAD.WIDE.U32 R2, R5, R12, R2 ;  /* 0x0000000c05027225 */ /* 0x000fc800078e0002 */
[----:B------:R-:W-:-:S03]  /*ec40*/  IMAD R5, R5, R13, R0 ;  /* 0x0000000d05057224 */ /* 0x000fc600078e0200 */
[----:B------:R-:W1:Y:S01]  /*ec50*/  LDC R18, c[0x0][0x658] ;  /* 0x00019600ff127b82 */ /* 0x000e620000000800 */
[----:B------:R-:W-:Y:S01]  /*ec60*/  I2FP.F32.U32 R0, R16 ;  /* 0x0000001000007245 */ /* 0x000fe20000201000 */
[----:B------:R-:W-:Y:S01]  /*ec70*/  IMAD.IADD R3, R3, 0x1, R5 ;  /* 0x0000000103037824 */ /* 0x000fe200078e0205 */
[----:B0-----:R-:W-:Y:S01]  /*ec80*/  ISETP.NE.U32.AND P0, PT, R20, RZ, PT ;  /* 0x000000ff1400720c */ /* 0x001fe20003f05070 */
[----:B------:R-:W-:Y:S02]  /*ec90*/  IMAD.MOV.U32 R5, RZ, RZ, -0x1 ;  /* 0xffffffffff057424 */ /* 0x000fe400078e00ff */
[----:B------:R-:W-:Y:S02]  /*eca0*/  FMUL R0, R0, UR6 ;  /* 0x0000000600007c20 */ /* 0x000fe40008400000 */
[----:B------:R-:W0:Y:S01]  /*ecb0*/  LDC R13, c[0x0][0x148] ;  /* 0x00005200ff0d7b82 */ /* 0x000e220000000800 */
[----:B--2---:R-:W-:Y:S01]  /*ecc0*/  SHF.R.U64 R10, R2, R4, R3 ;  /* 0x00000004020a7219 */ /* 0x004fe20000001203 */
[----:B------:R2:W0:Y:S01]  /*ecd0*/  F2I.U32.TRUNC.NTZ R12, R0 ;  /* 0x00000000000c7305 */ /* 0x000422000020f000 */
[----:B------:R-:W-:-:S02]  /*ece0*/  ISETP.NE.AND.EX P0, PT, R21, RZ, PT, P0 ;  /* 0x000000ff1500720c */ /* 0x000fc40003f05300 */
[----:B------:R-:W-:-:S03]  /*ecf0*/  SHF.R.U32.HI R3, RZ, R4, R3 ;  /* 0x00000004ff037219 */ /* 0x000fc60000011603 */
[----:B------:R-:W0:Y:S01]  /*ed00*/  LDC R14, c[0x0][0x600] ;  /* 0x00018000ff0e7b82 */ /* 0x000e220000000800 */
[-CC-:B-----5:R-:W-:Y:S02]  /*ed10*/  SHF.R.U64 R8, R10, R6.reuse, R3.reuse ;  /* 0x000000060a087219 */ /* 0x1a0fe40000001203 */
[----:B------:R-:W-:-:S05]  /*ed20*/  SHF.R.U32.HI R3, RZ, R6, R3 ;  /* 0x00000006ff037219 */ /* 0x000fca0000011603 */
[----:B------:R-:W0:Y:S01]  /*ed30*/  LDC R19, c[0x0][0x648] ;  /* 0x00019200ff137b82 */ /* 0x000e220000000800 */
[-CC-:B-1----:R-:W-:Y:S02]  /*ed40*/  SHF.R.U64 R11, R8, R18.reuse, R3.reuse ;  /* 0x00000012080b7219 */ /* 0x182fe40000001203 */
[-C--:B------:R-:W-:Y:S02]  /*ed50*/  SHF.L.U32 R5, R5, R18.reuse, RZ ;  /* 0x0000001205057219 */ /* 0x080fe400000006ff */
[-C--:B------:R-:W-:Y:S01]  /*ed60*/  SHF.R.U32.HI R3, RZ, R18.reuse, R3 ;  /* 0x00000012ff037219 */ /* 0x080fe20000011603 */
[----:B------:R-:W-:Y:S01]  /*ed70*/  IMAD.MOV.U32 R2, RZ, RZ, R11 ;  /* 0x000000ffff027224 */ /* 0x000fe200078e000b */
[----:B------:R-:W-:Y:S01]  /*ed80*/  SHF.L.U32 R40, R7, R18, RZ ;  /* 0x0000001207287219 */ /* 0x000fe200000006ff */
[----:B------:R-:W1:Y:S01]  /*ed90*/  LDC R22, c[0x0][0x638] ;  /* 0x00018e00ff167b82 */ /* 0x000e620000000800 */
[----:B------:R-:W-:-:S07]  /*eda0*/  LOP3.LUT R17, RZ, R5, RZ, 0x33, !PT ;  /* 0x00000005ff117212 */ /* 0x000fce00078e33ff */
[----:B------:R-:W0:Y:S01]  /*edb0*/  LDC R23, c[0x0][0x610] ;  /* 0x00018400ff177b82 */ /* 0x000e220000000800 */
[----:B--2---:R-:W-:Y:S05]  /*edc0*/  @!P0 BRA `(.L_x_299) ;  /* 0x0000000000288947 */ /* 0x004fea0003800000 */
[----:B------:R-:W2:Y:S02]  /*edd0*/  LDC R0, c[0x0][0x64c] ;  /* 0x00019300ff007b82 */ /* 0x000ea40000000800 */
[----:B--2---:R-:W-:-:S05]  /*ede0*/  IADD3 R7, P0, R11, R0, RZ ;  /* 0x000000000b077210 */ /* 0x004fca0007f1e0ff */
        /* <DEDUP_REMOVED lines=8> */
.L_x_299:
[----:B0-----:R-:W-:Y:S01]  /*ee70*/  SHF.R.U64 R0, R2, R19, R3 ;  /* 0x0000001302007219 */ /* 0x001fe20000001203 */
[----:B------:R-:W-:Y:S01]  /*ee80*/  VIADD R3, R14, 0xffffffff ;  /* 0xffffffff0e037836 */ /* 0x000fe20000000000 */
[----:B------:R-:W-:Y:S01]  /*ee90*/  LOP3.LUT R5, R8, R17, RZ, 0xc0, !PT ;  /* 0x0000001108057212 */ /* 0x000fe200078ec0ff */
[----:B------:R-:W-:Y:S01]  /*eea0*/  IMAD.MOV R12, RZ, RZ, -R12 ;  /* 0x000000ffff0c7224 */ /* 0x000fe200078e0a0c */
[----:B------:R-:W-:Y:S01]  /*eeb0*/  R2UR UR22, R24 ;  /* 0x00000000181672ca */ /* 0x000fe200000e0000 */
[----:B------:R-:W-:Y:S01]  /*eec0*/  IMAD.MOV R2, RZ, RZ, -R0 ;  /* 0x000000ffff027224 */ /* 0x000fe200078e0a00 */
[----:B------:R-:W-:Y:S01]  /*eed0*/  LOP3.LUT R3, R10, R3, RZ, 0xc0, !PT ;  /* 0x000000030a037212 */ /* 0x000fe200078ec0ff */
[----:B------:R-:W-:Y:S02]  /*eee0*/  IMAD R40, R40, R0, R5 ;  /* 0x0000000028287224 */ /* 0x000fe400078e0205 */
[----:B------:R-:W-:Y:S02]  /*eef0*/  @P4 IMAD R15, R13, R12, R16 ;  /* 0x0000000c0d0f4224 */ /* 0x000fe400078e0210 */
[----:B-1----:R-:W-:-:S02]  /*ef00*/  IMAD R0, R2, R22, R11 ;  /* 0x0000001602007224 */ /* 0x002fc400078e020b */
[----:B------:R-:W-:Y:S02]  /*ef10*/  IMAD R40, R40, R23, R15 ;  /* 0x0000001728287224 */ /* 0x000fe400078e020f */
[----:B------:R-:W-:Y:S02]  /*ef20*/  IMAD R3, R0, R14, R3 ;  /* 0x0000000e00037224 */ /* 0x000fe400078e0203 */
[----:B------:R-:W-:-:S03]  /*ef30*/  IMAD.MOV.U32 R0, RZ, RZ, 0x1 ;  /* 0x00000001ff007424 */ /* 0x000fc600078e00ff */
[----:B------:R-:W-:Y:S02]  /*ef40*/  SEL R2, R3, R40, !P4 ;  /* 0x0000002803027207 */ /* 0x000fe40006000000 */
[----:B------:R-:W-:-:S03]  /*ef50*/  SEL R40, R40, R3, !P4 ;  /* 0x0000000328287207 */ /* 0x000fc60006000000 */
[----:B------:R2:W-:Y:S04]  /*ef60*/  STL [R1+0x88], R2 ;  /* 0x0000880201007387 */ /* 0x0005e80000100800 */
.L_x_297:
[----:B------:R0:W-:Y:S01]  /*ef70*/  STL [R1+0x8c], R40 ;  /* 0x00008c2801007387 */ /* 0x0001e20000100800 */
[----:B------:R-:W-:-:S13]  /*ef80*/  LOP3.LUT P0, RZ, R0, 0xff, RZ, 0xc0, !PT ;  /* 0x000000ff00ff7812 */ /* 0x000fda000780c0ff */
[----:B0-----:R-:W-:Y:S05]  /*ef90*/  @P0 BRA `(.L_x_300) ;  /* 0xffffff2400100947 */ /* 0x001fea000383ffff */
[----:B------:R-:W-:Y:S05]  /*efa0*/  EXIT ;  /* 0x000000000000794d */ /* 0x000fea0003800000 */
.L_x_8:
[----:B------:R-:W2:Y:S01]  /*efb0*/  LDL R22, [R1+0x84] ;  /* 0x0000840001167983 */ /* 0x000ea20000100800 */
[----:B------:R-:W-:-:S03]  /*efc0*/  ULDC.64 UR4, c[0x0][0x650] ;  /* 0x0001940000047ab9 */ /* 0x000fc60000000a00 */
[----:B0-----:R-:W3:Y:S01]  /*efd0*/  LDL R23, [R1+0x80] ;  /* 0x0000800001177983 */ /* 0x001ee20000100800 */
[----:B------:R-:W-:Y:S01]  /*efe0*/  PRMT R4, RZ, 0x7610, R4 ;  /* 0x00007610ff047816 */ /* 0x000fe20000000004 */
[----:B------:R-:W-:Y:S02]  /*eff0*/  IMAD.MOV.U32 R5, RZ, RZ, -0x1 ;  /* 0xffffffffff057424 */ /* 0x000fe400078e00ff */
[----:B------:R-:W-:Y:S02]  /*f000*/  IMAD.MOV.U32 R7, RZ, RZ, -0x1 ;  /* 0xffffffffff077424 */ /* 0x000fe400078e00ff */
[----:B------:R-:W-:Y:S01]  /*f010*/  IMAD.MOV.U32 R6, RZ, RZ, -0x1 ;  /* 0xffffffffff067424 */ /* 0x000fe200078e00ff */
[----:B--2---:R-:W-:-:S04]  /*f020*/  ISETP.GE.U32.AND P0, PT, R22, UR4, PT ;  /* 0x0000000416007c0c */ /* 0x004fc8000bf06070 */
[----:B---3--:R-:W-:-:S13]  /*f030*/  ISETP.GE.U32.AND.EX P0, PT, R23, UR5, PT, P0 ;  /* 0x0000000517007c0c */ /* 0x008fda000bf06100 */
[----:B------:R-:W-:Y:S05]  /*f040*/  @P0 BRA `(.L_x_301) ;  /* 0x00000004002c0947 */ /* 0x000fea0003800000 */
[----:B------:R-:W0:Y:S01]  /*f050*/  LDC.64 R14, c[0x0][0x628] ;  /* 0x00018a00ff0e7b82 */ /* 0x000e220000000a00 */
[----:B------:R-:W-:Y:S02]  /*f060*/  IMAD.MOV.U32 R8, RZ, RZ, R22 ;  /* 0x000000ffff087224 */ /* 0x000fe400078e0016 */
[----:B------:R-:W-:-:S05]  /*f070*/  IMAD.MOV.U32 R9, RZ, RZ, R23 ;  /* 0x000000ffff097224 */ /* 0x000fca00078e0017 */
[----:B------:R-:W1:Y:S08]  /*f080*/  LDC R10, c[0x0][0x630] ;  /* 0x00018c00ff0a7b82 */ /* 0x000e700000000800 */
[----:B------:R-:W2:Y:S01]  /*f090*/  LDC.64 R16, c[0x0][0x620] ;  /* 0x00018800ff107b82 */ /* 0x000ea20000000a00 */
[----:B0-----:R-:W-:-:S04]  /*f0a0*/  ISETP.NE.U32.AND P0, PT, R14, RZ, PT ;  /* 0x000000ff0e00720c */ /* 0x001fc80003f05070 */
[----:B------:R-:W-:-:S13]  /*f0b0*/  ISETP.NE.AND.EX P0, PT, R15, RZ, PT, P0 ;  /* 0x000000ff0f00720c */ /* 0x000fda0003f05300 */
[----:B-12---:R-:W-:Y:S05]  /*f0c0*/  @!P0 BRA `(.L_x_302) ;  /* 0x0000000000288947 */ /* 0x006fea0003800000 */
[----:B------:R-:W0:Y:S02]  /*f0d0*/  LDC R4, c[0x0][0x634] ;  /* 0x00018d00ff047b82 */ /* 0x000e240000000800 */
[----:B0-----:R-:W-:-:S05]  /*f0e0*/  IADD3 R9, P0, R22, R4, RZ ;  /* 0x0000000416097210 */ /* 0x001fca0007f1e0ff */
        /* <DEDUP_REMOVED lines=8> */
.L_x_302:
[----:B------:R-:W0:Y:S01]  /*f170*/  LDC.64 R20, c[0x0][0x640] ;  /* 0x00019000ff147b82 */ /* 0x000e220000000a00 */
[-CC-:B------:R-:W-:Y:S02]  /*f180*/  SHF.R.U64 R14, R8, R10.reuse, R9.reuse ;  /* 0x0000000a080e7219 */ /* 0x180fe40000001209 */
[----:B------:R-:W-:Y:S02]  /*f190*/  SHF.R.U32.HI R4, RZ, R10, R9 ;  /* 0x0000000aff047219 */ /* 0x000fe40000011609 */
[----:B------:R-:W-:-:S03]  /*f1a0*/  IADD3 R7, P0, RZ, -R14, RZ ;  /* 0x8000000eff077210 */ /* 0x000fc60007f1e0ff */
[----:B------:R-:W1:Y:S02]  /*f1b0*/  LDC R8, c[0x0][0x618] ;  /* 0x00018600ff087b82 */ /* 0x000e640000000800 */
[----:B------:R-:W-:Y:S02]  /*f1c0*/  IMAD.X R5, RZ, RZ, ~R4, P0 ;  /* 0x000000ffff057224 */ /* 0x000fe400000e0e04 */
[----:B------:R-:W-:Y:S02]  /*f1d0*/  IMAD.MOV.U32 R4, RZ, RZ, R22 ;  /* 0x000000ffff047224 */ /* 0x000fe400078e0016 */
[-C--:B------:R-:W-:Y:S02]  /*f1e0*/  IMAD R6, R5, R16.reuse, RZ ;  /* 0x0000001005067224 */ /* 0x080fe400078e02ff */
[----:B------:R-:W2:Y:S01]  /*f1f0*/  LDC R18, c[0x0][0x608] ;  /* 0x00018200ff127b82 */ /* 0x000ea20000000800 */
[----:B------:R-:W-:Y:S02]  /*f200*/  IMAD.MOV.U32 R5, RZ, RZ, R23 ;  /* 0x000000ffff057224 */ /* 0x000fe400078e0017 */
[----:B------:R-:W-:-:S05]  /*f210*/  IMAD.WIDE.U32 R4, R7, R16, R4 ;  /* 0x0000001007047225 */ /* 0x000fca00078e0004 */
[----:B------:R-:W3:Y:S01]  /*f220*/  LDC R19, c[0x0][0x658] ;  /* 0x00019600ff137b82 */ /* 0x000ee20000000800 */
[----:B------:R-:W-:Y:S01]  /*f230*/  IMAD R7, R7, R17, R6 ;  /* 0x0000001107077224 */ /* 0x000fe200078e0206 */
[----:B0-----:R-:W-:Y:S01]  /*f240*/  ISETP.NE.U32.AND P0, PT, R20, RZ, PT ;  /* 0x000000ff1400720c */ /* 0x001fe20003f05070 */
[----:B------:R-:W-:Y:S02]  /*f250*/  IMAD.MOV.U32 R6, RZ, RZ, -0x1 ;  /* 0xffffffffff067424 */ /* 0x000fe400078e00ff */
[----:B------:R-:W-:Y:S01]  /*f260*/  IMAD.IADD R5, R5, 0x1, R7 ;  /* 0x0000000105057824 */ /* 0x000fe200078e0207 */
[----:B------:R-:W-:Y:S02]  /*f270*/  ISETP.NE.AND.EX P0, PT, R21, RZ, PT, P0 ;  /* 0x000000ff1500720c */ /* 0x000fe40003f05300 */
[----:B------:R-:W0:Y:S02]  /*f280*/  LDC R17, c[0x0][0x600] ;  /* 0x00018000ff117b82 */ /* 0x000e240000000800 */
[----:B-1----:R-:W-:-:S02]  /*f290*/  SHF.R.U64 R10, R4, R8, R5 ;  /* 0x00000008040a7219 */ /* 0x002fc40000001205 */
[----:B------:R-:W-:-:S04]  /*f2a0*/  SHF.R.U32.HI R5, RZ, R8, R5 ;  /* 0x00000008ff057219 */ /* 0x000fc80000011605 */
[----:B------:R-:W1:Y:S01]  /*f2b0*/  LDC R22, c[0x0][0x648] ;  /* 0x00019200ff167b82 */ /* 0x000e620000000800 */
[-CC-:B--2---:R-:W-:Y:S02]  /*f2c0*/  SHF.R.U64 R15, R10, R18.reuse, R5.reuse ;  /* 0x000000120a0f7219 */ /* 0x184fe40000001205 */
[----:B------:R-:W-:Y:S01]  /*f2d0*/  SHF.R.U32.HI R4, RZ, R18, R5 ;  /* 0x00000012ff047219 */ /* 0x000fe20000011605 */
[----:B------:R-:W-:-:S04]  /*f2e0*/  IMAD.MOV.U32 R18, RZ, RZ, 0x1 ;  /* 0x00000001ff127424 */ /* 0x000fc800078e00ff */
[----:B------:R-:W2:Y:S01]  /*f2f0*/  LDC R23, c[0x0][0x638] ;  /* 0x00018e00ff177b82 */ /* 0x000ea20000000800 */
[-CC-:B---3--:R-:W-:Y:S02]  /*f300*/  SHF.R.U64 R16, R15, R19.reuse, R4.reuse ;  /* 0x000000130f107219 */ /* 0x188fe40000001204 */
[-C--:B------:R-:W-:Y:S02]  /*f310*/  SHF.L.U32 R6, R6, R19.reuse, RZ ;  /* 0x0000001306067219 */ /* 0x080fe400000006ff */
[----:B------:R-:W-:Y:S01]  /*f320*/  SHF.R.U32.HI R5, RZ, R19, R4 ;  /* 0x00000013ff057219 */ /* 0x000fe20000011604 */
[----:B------:R-:W-:Y:S01]  /*f330*/  IMAD.MOV.U32 R4, RZ, RZ, R16 ;  /* 0x000000ffff047224 */ /* 0x000fe200078e0010 */
[----:B------:R-:W-:Y:S01]  /*f340*/  LOP3.LUT R24, RZ, R6, RZ, 0x33, !PT ;  /* 0x00000006ff187212 */ /* 0x000fe200078e33ff */
[----:B------:R-:W3:Y:S01]  /*f350*/  LDC R25, c[0x0][0x610] ;  /* 0x00018400ff197b82 */ /* 0x000ee20000000800 */
[----:B------:R-:W-:Y:S05]  /*f360*/  @!P0 BRA `(.L_x_303) ;  /* 0x0000000000288947 */ /* 0x000fea0003800000 */
        /* <DEDUP_REMOVED lines=10> */
.L_x_303:
[----:B-1----:R-:W-:Y:S01]  /*f410*/  SHF.R.U64 R4, R4, R22, R5 ;  /* 0x0000001604047219 */ /* 0x002fe20000001205 */
[----:B0-----:R-:W-:Y:S01]  /*f420*/  VIADD R7, R17, 0xffffffff ;  /* 0xffffffff11077836 */ /* 0x001fe20000000000 */
[----:B------:R-:W-:Y:S01]  /*f430*/  SHF.L.U32 R18, R18, R19, RZ ;  /* 0x0000001312127219 */ /* 0x000fe200000006ff */
[----:B------:R-:W-:Y:S01]  /*f440*/  @P4 IMAD R0, R11, R12, R2 ;  /* 0x0000000c0b004224 */ /* 0x000fe200078e0202 */
[----:B------:R-:W-:Y:S01]  /*f450*/  LOP3.LUT R3, R15, R24, RZ, 0xc0, !PT ;  /* 0x000000180f037212 */ /* 0x000fe200078ec0ff */
[----:B------:R-:W-:Y:S01]  /*f460*/  IMAD.MOV R5, RZ, RZ, -R4 ;  /* 0x000000ffff057224 */ /* 0x000fe200078e0a04 */
[----:B------:R-:W-:Y:S01]  /*f470*/  LOP3.LUT R7, R10, R7, RZ, 0xc0, !PT ;  /* 0x000000070a077212 */ /* 0x000fe200078ec0ff */
[----:B------:R-:W-:Y:S02]  /*f480*/  IMAD.MOV.U32 R6, RZ, RZ, R14 ;  /* 0x000000ffff067224 */ /* 0x000fe400078e000e */
[----:B------:R-:W-:Y:S02]  /*f490*/  IMAD R3, R18, R4, R3 ;  /* 0x0000000412037224 */ /* 0x000fe400078e0203 */
[----:B--2---:R-:W-:-:S02]  /*f4a0*/  IMAD R2, R5, R23, R16 ;  /* 0x0000001705027224 */ /* 0x004fc400078e0210 */
[----:B---3--:R-:W-:Y:S02]  /*f4b0*/  IMAD R0, R3, R25, R0 ;  /* 0x0000001903007224 */ /* 0x008fe400078e0200 */
[----:B------:R-:W-:Y:S02]  /*f4c0*/  IMAD R5, R2, R17, R7 ;  /* 0x0000001102057224 */ /* 0x000fe400078e0207 */
[----:B------:R-:W-:-:S03]  /*f4d0*/  IMAD.MOV.U32 R4, RZ, RZ, 0x1 ;  /* 0x00000001ff047424 */ /* 0x000fc600078e00ff */
[----:B------:R-:W-:Y:S02]  /*f4e0*/  SEL R7, R5, R0, !P4 ;  /* 0x0000000005077207 */ /* 0x000fe40006000000 */
[----:B------:R-:W-:-:S07]  /*f4f0*/  SEL R5, R0, R5, !P4 ;  /* 0x0000000500057207 */ /* 0x000fce0006000000 */
.L_x_301:
[----:B------:R-:W-:-:S08]  /*f500*/  NOP ;  /* 0x0000000000007918 */ /* 0x000fd00000000000 */
[----:B------:R-:W0:-:S00]  /*f510*/  USETMAXREG.DEALLOC.CTAPOOL 0x28 ;  /* 0x00000028000079c8 */ /* 0x000e0000080e0500 */
[----:B------:R-:W-:-:S13]  /*f520*/  ISETP.NE.AND P0, PT, RZ, UR8, PT ;  /* 0x00000008ff007c0c */ /* 0x000fda000bf05270 */
[----:B------:R-:W-:Y:S05]  /*f530*/  @P0 EXIT ;  /* 0x000000000000094d */ /* 0x000fea0003800000 */
[----:B0-----:R-:W-:Y:S01]  /*f540*/  LOP3.LUT P0, RZ, R4, 0xff, RZ, 0xc0, !PT ;  /* 0x000000ff04ff7812 */ /* 0x001fe2000780c0ff */
[----:B------:R-:W-:Y:S02]  /*f550*/  IMAD.MOV.U32 R0, RZ, RZ, 0x1 ;  /* 0x00000001ff007424 */ /* 0x000fe400078e00ff */
[----:B------:R-:W-:-:S10]  /*f560*/  IMAD.MOV.U32 R8, RZ, RZ, RZ ;  /* 0x000000ffff087224 */ /* 0x000fd400078e00ff */
[----:B------:R-:W-:Y:S05]  /*f570*/  @!P0 BRA `(.L_x_304) ;  /* 0x0000000c00b08947 */ /* 0x000fea0003800000 */
[----:B------:R-:W0:Y:S01]  /*f580*/  S2UR UR8, SR_CgaCtaId ;  /* 0x00000000000879c3 */ /* 0x000e220000008800 */
[----:B------:R-:W-:Y:S01]  /*f590*/  ULDC UR11, c[0x0][0x658] ;  /* 0x00019600000b7ab9 */ /* 0x000fe20000000800 */
[----:B------:R-:W-:Y:S01]  /*f5a0*/  UMOV UR12, 0xffffffff ;  /* 0xffffffff000c7882 */ /* 0x000fe20000000000 */
[----:B------:R-:W-:Y:S01]  /*f5b0*/  ULDC UR4, c[0x0][0x28c] ;  /* 0x0000a30000047ab9 */ /* 0x000fe20000000800 */
[----:B------:R-:W-:Y:S01]  /*f5c0*/  USHF.L.U32 UR12, UR12, UR11, URZ ;  /* 0x0000000b0c0c7299 */ /* 0x000fe2000800063f */
[----:B------:R-:W-:Y:S01]  /*f5d0*/  BSSY B0, `(.L_x_304) ;  /* 0x00000e6000007945 */ /* 0x000fe20003800000 */
[----:B------:R-:W-:Y:S01]  /*f5e0*/  UIADD3 UR19, UR4, 0x3f, URZ ;  /* 0x0000003f04137890 */ /* 0x000fe2000fffe03f */
[----:B------:R-:W-:Y:S01]  /*f5f0*/  IMAD.MOV.U32 R9, RZ, RZ, 0x1 ;  /* 0x00000001ff097424 */ /* 0x000fe200078e00ff */
[----:B------:R-:W-:Y:S01]  /*f600*/  ULDC UR5, c[0x0][0x600] ;  /* 0x0001800000057ab9 */ /* 0x000fe20000000800 */
[----:B------:R-:W-:Y:S01]  /*f610*/  UMOV UR21, 0x1 ;  /* 0x0000000100157882 */ /* 0x000fe20000000000 */
[----:B------:R-:W-:Y:S01]  /*f620*/  ULOP3.LUT UR14, URZ, UR12, URZ, 0x33, !UPT ;  /* 0x0000000c3f0e7292 */ /* 0x000fe2000f8e333f */
[----:B------:R-:W-:Y:S01]  /*f630*/  IMAD.MOV.U32 R0, RZ, RZ, 0x1 ;  /* 0x00000001ff007424 */ /* 0x000fe200078e00ff */
[----:B------:R-:W-:Y:S01]  /*f640*/  ULDC UR9, c[0x0][0xc] ;  /* 0x0000030000097ab9 */ /* 0x000fe20000000800 */
[----:B------:R-:W-:Y:S01]  /*f650*/  UIADD3 UR4, UR5, -0x1, URZ ;  /* 0xffffffff05047890 */ /* 0x000fe2000fffe03f */
[----:B------:R-:W-:Y:S01]  /*f660*/  IMAD.MOV.U32 R8, RZ, RZ, RZ ;  /* 0x000000ffff087224 */ /* 0x000fe200078e00ff */
[----:B------:R-:W-:-:S02]  /*f670*/  USHF.R.S32.HI UR20, URZ, 0x1f, UR19 ;  /* 0x0000001f3f147899 */ /* 0x000fc40008011413 */
[----:B------:R-:W-:Y:S01]  /*f680*/  USHF.L.U32 UR5, UR21, UR11, URZ ;  /* 0x0000000b15057299 */ /* 0x000fe2000800063f */
[----:B------:R-:W-:Y:S01]  /*f690*/  ULDC UR16, c[0x0][0x10] ;  /* 0x0000040000107ab9 */ /* 0x000fe20000000800 */
[----:B------:R-:W-:Y:S01]  /*f6a0*/  ULEA.HI UR19, UR20, UR19, URZ, 0x6 ;  /* 0x0000001314137291 */ /* 0x000fe2000f8f303f */
[----:B------:R-:W-:Y:S01]  /*f6b0*/  ULDC UR18, c[0x0][0x14] ;  /* 0x0000050000127ab9 */ /* 0x000fe20000000800 */
[----:B------:R-:W-:Y:S01]  /*f6c0*/  UMOV UR22, 0x1111 ;  /* 0x0000111100167882 */ /* 0x000fe20000000000 */
[----:B0-----:R-:W-:Y:S02]  /*f6d0*/  USHF.R.U32.HI UR28, URZ, 0x2, UR8 ;  /* 0x000000023f1c7899 */ /* 0x001fe40008011608 */
[----:B------:R-:W-:Y:S02]  /*f6e0*/  ULOP3.LUT UR10, UR8, 0x3, URZ, 0xc0, !UPT ;  /* 0x00000003080a7892 */ /* 0x000fe4000f8ec03f */
[----:B------:R-:W-:Y:S02]  /*f6f0*/  USHF.L.U32 UR7, UR8, 0x5, URZ ;  /* 0x0000000508077899 */ /* 0x000fe4000800063f */
[----:B------:R-:W-:-:S02]  /*f700*/  USHF.L.U32 UR6, UR8, 0xb, URZ ;  /* 0x0000000b08067899 */ /* 0x000fc4000800063f */
[----:B------:R-:W-:Y:S02]  /*f710*/  ULOP3.LUT UR8, UR8, 0xfffffffc, URZ, 0xc0, !UPT ;  /* 0xfffffffc08087892 */ /* 0x000fe4000f8ec03f */
[----:B------:R-:W-:Y:S02]  /*f720*/  UISETP.GT.U32.AND UP0, UPT, UR10, 0xffff, UPT ;  /* 0x0000ffff0a00788c */ /* 0x000fe4000bf04070 */
[----:B------:R-:W-:Y:S02]  /*f730*/  ULOP3.LUT UR12, UR8, 0x1, URZ, 0xfc, !UPT ;  /* 0x00000001080c7892 */ /* 0x000fe4000f8efc3f */
[----:B------:R-:W-:Y:S02]  /*f740*/  ULOP3.LUT UR15, UR8, 0x2, URZ, 0xfc, !UPT ;  /* 0x00000002080f7892 */ /* 0x000fe4000f8efc3f */
[----:B------:R-:W-:Y:S02]  /*f750*/  USHF.L.U32 UR11, UR21, UR8, URZ ;  /* 0x00000008150b7299 */ /* 0x000fe4000800063f */
[----:B------:R-:W-:-:S02]  /*f760*/  ULOP3.LUT UR17, UR8, 0x3, URZ, 0xfc, !UPT ;  /* 0x0000000308117892 */ /* 0x000fc4000f8efc3f */
[----:B------:R-:W-:Y:S02]  /*f770*/  UIMAD.WIDE.U32 UR8, UR9, UR16, URZ ;  /* 0x00000010090872a5 */ /* 0x000fe4000f8e003f */
[----:B------:R-:W-:Y:S02]  /*f780*/  USHF.L.U32 UR12, UR21, UR12, URZ ;  /* 0x0000000c150c7299 */ /* 0x000fe4000800063f */
[----:B------:R-:W-:Y:S02]  /*f790*/  USHF.L.U32 UR16, UR21, UR15, URZ ;  /* 0x0000000f15107299 */ /* 0x000fe4000800063f */
[----:B------:R-:W-:Y:S02]  /*f7a0*/  USEL UR10, UR10, 0xffff, !UP0 ;  /* 0x0000ffff0a0a7887 */ /* 0x000fe4000c000000 */
[----:B------:R-:W-:Y:S02]  /*f7b0*/  USHF.L.U32 UR17, UR21, UR17, URZ ;  /* 0x0000001115117299 */ /* 0x000fe4000800063f */
[----:B------:R-:W-:-:S02]  /*f7c0*/  UIMAD.WIDE.U32 UR24, UR8, UR18, URZ ;  /* 0x00000012081872a5 */ /* 0x000fc4000f8e003f */
[----:B------:R-:W-:Y:S02]  /*f7d0*/  UIMAD UR20, UR9, UR18, URZ ;  /* 0x00000012091472a4 */ /* 0x000fe4000f8e023f */
[----:B------:R-:W-:Y:S02]  /*f7e0*/  USHF.R.S32.HI UR15, URZ, 0x6, UR19 ;  /* 0x000000063f0f7899 */ /* 0x000fe40008011413 */
[----:B------:R-:W-:Y:S02]  /*f7f0*/  ULOP3.LUT UR11, UR16, UR11, UR12, 0xfe, !UPT ;  /* 0x0000000b100b7292 */ /* 0x000fe4000f8efe0c */
[----:B------:R-:W-:Y:S02]  /*f800*/  ULOP3.LUT UR10, UR10, 0xffff, URZ, 0xc0, !UPT ;  /* 0x0000ffff0a0a7892 */ /* 0x000fe4000f8ec03f */
[----:B------:R-:W-:Y:S02]  /*f810*/  ULOP3.LUT UR27, UR13, 0x2, URZ, 0xfc, !UPT ;  /* 0x000000020d1b7892 */ /* 0x000fe4000f8efc3f */
[----:B------:R-:W-:-:S02]  /*f820*/  ULOP3.LUT UR7, UR7, 0x60, URZ, 0xc0, !UPT ;  /* 0x0000006007077892 */ /* 0x000fc4000f8ec03f */
[----:B------:R-:W-:Y:S02]  /*f830*/  ULOP3.LUT UR6, UR6, 0x1800, URZ, 0xc0, !UPT ;  /* 0x0000180006067892 */ /* 0x000fe4000f8ec03f */
[----:B------:R-:W-:Y:S02]  /*f840*/  UIADD3 UR20, UR25, UR20, URZ ;  /* 0x0000001419147290 */ /* 0x000fe4000fffe03f */
[----:B------:R-:W-:Y:S02]  /*f850*/  ULOP3.LUT UR21, UR11, UR17, URZ, 0xfc, !UPT ;  /* 0x000000110b157292 */ /* 0x000fe4000f8efc3f */
[----:B------:R-:W-:Y:S02]  /*f860*/  USHF.L.U32 UR22, UR22, UR10, URZ ;  /* 0x0000000a16167299 */ /* 0x000fe4000800063f */
[----:B------:R-:W-:Y:S01]  /*f870*/  UIADD3 UR31, UR15, 0x1, URZ ;  /* 0x000000010f1f7890 */ /* 0x000fe2000fffe03f */
[----:B------:R-:W-:-:S11]  /*f880*/  ULDC.64 UR32, c[0x0][0x198] ;  /* 0x0000660000207ab9 */ /* 0x000fd60000000a00 */
.L_x_315:
[----:B------:R-:W-:-:S03]  /*f890*/  UMOV UR8, 0xffffffff ;  /* 0xffffffff00087882 */ /* 0x000fc60000000000 */
[----:B------:R-:W-:Y:S05]  /*f8a0*/  BRA.DIV UR8, `(.L_x_305) ;  /* 0x0000001208947947 */ /* 0x000fea000b800000 */
[----:B------:R-:W-:-:S13]  /*f8b0*/  ELECT P0, URZ, PT ;  /* 0x00000000003f782f */ /* 0x000fda0003800000 */
.L_x_331:
[----:B------:R-:W0:Y:S01]  /*f8c0*/  LDC R2, c[0x0][0x28c] ;  /* 0x0000a300ff027b82 */ /* 0x000e220000000800 */
[----:B------:R-:W-:Y:S01]  /*f8d0*/  BSSY B1, `(.L_x_306) ;  /* 0x000003d000017945 */ /* 0x000fe20003800000 */
[----:B0-----:R-:W-:-:S13]  /*f8e0*/  ISETP.LT.OR P0, PT, R2, 0x1, !P0 ;  /* 0x000000010200780c */ /* 0x001fda0004701670 */
[----:B------:R-:W-:Y:S05]  /*f8f0*/  @P0 BRA `(.L_x_307) ;  /* 0x0000000000e80947 */ /* 0x000fea0003800000 */
[----:B------:R-:W-:Y:S01]  /*f900*/  LEA R5, R5, UR28, 0x2 ;  /* 0x0000001c05057c11 */ /* 0x000fe2000f8e10ff */
[----:B------:R-:W-:Y:S01]  /*f910*/  IMAD.MOV.U32 R13, RZ, RZ, RZ ;  /* 0x000000ffff0d7224 */ /* 0x000fe200078e00ff */
[----:B------:R-:W-:Y:S01]  /*f920*/  LEA R7, R7, UR7, 0x7 ;  /* 0x0000000707077c11 */ /* 0x000fe2000f8e38ff */
[----:B------:R-:W-:Y:S02]  /*f930*/  IMAD.U32 R14, RZ, RZ, UR31 ;  /* 0x0000001fff0e7e24 */ /* 0x000fe4000f8e00ff */
[----:B------:R-:W-:Y:S02]  /*f940*/  IMAD.MOV.U32 R2, RZ, RZ, R0 ;  /* 0x000000ffff027224 */ /* 0x000fe400078e0000 */
[----:B------:R-:W-:Y:S02]  /*f950*/  IMAD.MOV.U32 R3, RZ, RZ, R8 ;  /* 0x000000ffff037224 */ /* 0x000fe400078e0008 */
[----:B------:R-:W-:-:S07]  /*f960*/  IMAD.SHL.U32 R10, R5, 0x40, RZ ;  /* 0x00000040050a7824 */ /* 0x000fce00078e00ff */
.L_x_310:
[----:B------:R-:W0:Y:S01]  /*f970*/  S2R R5, SR_CgaCtaId ;  /* 0x0000000000057919 */ /* 0x000e220000008800 */
[----:B------:R-:W-:Y:S01]  /*f980*/  MOV R4, 0x400 ;  /* 0x0000040000047802 */ /* 0x000fe20000000f00 */
[----:B------:R-:W1:Y:S03]  /*f990*/  S2R R15, SR_TID.X ;  /* 0x00000000000f7919 */ /* 0x000e660000002100 */
[----:B0-----:R-:W-:Y:S02]  /*f9a0*/  LEA R12, R5, R4, 0x18 ;  /* 0x00000004050c7211 */ /* 0x001fe400078ec0ff */
[----:B------:R-:W-:Y:S02]  /*f9b0*/  SHF.L.U32 R4, R2, 0x1f, RZ ;  /* 0x0000001f02047819 */ /* 0x000fe400000006ff */
[----:B-1----:R-:W-:Y:S01]  /*f9c0*/  LOP3.LUT P1, RZ, R15, 0x7f, RZ, 0xc0, !PT ;  /* 0x0000007f0fff7812 */ /* 0x002fe2000782c0ff */
[----:B------:R-:W-:-:S04]  /*f9d0*/  IMAD R11, R3, 0x8, R12 ;  /* 0x00000008030b7824 */ /* 0x000fc800078e020c */
[----:B------:R-:W0:Y:S08]  /*f9e0*/  SYNCS.PHASECHK.TRANS64.TRYWAIT P0, [R11+URZ+0x48], R4 ;  /* 0x000048040b0075a7 */ /* 0x000e30000800017f */
[----:B------:R-:W1:Y:S01]  /*f9f0*/  @!P1 LDC R5, c[0x0][0x500] ;  /* 0x00014000ff059b82 */ /* 0x000e620000000800 */
[----:B0-----:R-:W-:Y:S05]  /*fa00*/  @!P0 BRA `(.L_x_308) ;  /* 0x00000010005c8947 */ /* 0x001fea0003800000 */
.L_x_332:
[----:B------:R-:W-:Y:S01]  /*fa10*/  UPRMT UR8, UR27, 0x9910, URZ ;  /* 0x000099101b087896 */ /* 0x000fe2000800003f */
[----:B-1----:R1:W-:Y:S03]  /*fa20*/  @!P1 SYNCS.ARRIVE.TRANS64 RZ, [R11+URZ], R5 ;  /* 0x000000050bff99a7 */ /* 0x0023e6000800003f */
[----:B------:R-:W-:-:S06]  /*fa30*/  UISETP.NE.AND UP0, UPT, UR8, 0x2, UPT ;  /* 0x000000020800788c */ /* 0x000fcc000bf05270 */
[----:B------:R-:W-:-:S13]  /*fa40*/  PLOP3.LUT P0, PT, PT, PT, UP0, 0x80, 0x0 ;  /* 0x000000000000781c */ /* 0x000fda0003f0f008 */
[----:B-1----:R-:W-:Y:S05]  /*fa50*/  @P0 BRA `(.L_x_309) ;  /* 0x0000000000040947 */ /* 0x002fea0003800000 */
[----:B------:R-:W-:Y:S01]  /*fa60*/  BPT.TRAP 0x1 ;  /* 0x000000040000795c */ /* 0x000fe20000300000 */
.L_x_309:
[C---:B0-----:R-:W-:Y:S01]  /*fa70*/  LEA R4, R3.reuse, UR28, 0x2 ;  /* 0x0000001c03047c11 */ /* 0x041fe2000f8e10ff */
[----:B------:R-:W-:Y:S01]  /*fa80*/  VIADD R14, R14, 0xffffffff ;  /* 0xffffffff0e0e7836 */ /* 0x000fe20000000000 */
[----:B------:R-:W-:Y:S01]  /*fa90*/  R2UR UR11, R3 ;  /* 0x00000000030b72ca */ /* 0x000fe200000e0000 */
[----:B------:R-:W-:Y:S01]  /*faa0*/  UIADD3 UR16, UP0, UR32, 0xf0, URZ ;  /* 0x000000f020107890 */ /* 0x000fe2000ff1e03f */
[----:B------:R-:W-:Y:S01]  /*fab0*/  R2UR UR26, R12 ;  /* 0x000000000c1a72ca */ /* 0x000fe200000e0000 */
[----:B------:R-:W-:Y:S01]  /*fac0*/  IMAD.U32 R4, R4, 0x1000, R12 ;  /* 0x0000100004047824 */ /* 0x000fe200078e000c */
[----:B------:R-:W-:Y:S01]  /*fad0*/  R2UR UR29, R10 ;  /* 0x000000000a1d72ca */ /* 0x000fe200000e0000 */
[----:B------:R-:W-:Y:S01]  /*fae0*/  UIADD3 UR34, UP1, UR32, 0x1f0, URZ ;  /* 0x000001f020227890 */ /* 0x000fe2000ff3e03f */
[----:B------:R-:W-:Y:S01]  /*faf0*/  R2UR UR9, R11 ;  /* 0x000000000b0972ca */ /* 0x000fe200000e0000 */
[----:B------:R-:W-:Y:S01]  /*fb00*/  UIADD3.X UR17, URZ, UR33, URZ, UP0, !UPT ;  /* 0x000000213f117290 */ /* 0x000fe200087fe43f */
[----:B------:R-:W-:Y:S01]  /*fb10*/  R2UR UR8, R4 ;  /* 0x00000000040872ca */ /* 0x000fe200000e0000 */
[----:B------:R-:W-:Y:S01]  /*fb20*/  UPRMT UR23, URZ, 0x5410, UR22 ;  /* 0x000054103f177896 */ /* 0x000fe20008000016 */
[----:B------:R-:W-:Y:S01]  /*fb30*/  R2UR UR10, R13 ;  /* 0x000000000d0a72ca */ /* 0x000fe200000e0000 */
[----:B------:R-:W-:Y:S01]  /*fb40*/  VIADD R3, R3, 0x1 ;  /* 0x0000000103037836 */ /* 0x000fe20000000000 */
[----:B------:R-:W-:Y:S01]  /*fb50*/  R2UR UR12, R6 ;  /* 0x00000000060c72ca */ /* 0x000fe200000e0000 */
[----:B------:R-:W-:Y:S01]  /*fb60*/  ULEA UR11, UR11, UR6, 0xd ;  /* 0x000000060b0b7291 */ /* 0x000fe2000f8e683f */
[----:B------:R-:W-:Y:S01]  /*fb70*/  R2UR UR30, R7 ;  /* 0x00000000071e72ca */ /* 0x000fe200000e0000 */
[----:B------:R-:W-:Y:S01]  /*fb80*/  UPRMT UR36, URZ, 0x5410, UR21 ;  /* 0x000054103f247896 */ /* 0x000fe20008000015 */
[----:B------:R-:W-:Y:S01]  /*fb90*/  ISETP.GT.AND P1, PT, R14, 0x1, PT ;  /* 0x000000010e00780c */ /* 0x000fe20003f24270 */
[----:B------:R-:W-:Y:S01]  /*fba0*/  UIADD3 UR26, UR26, 0x24180, UR11 ;  /* 0x000241801a1a7890 */ /* 0x000fe2000fffe00b */
[----:B------:R-:W-:Y:S01]  /*fbb0*/  ISETP.NE.AND P0, PT, R3, 0x9, PT ;  /* 0x000000090300780c */ /* 0x000fe20003f05270 */
[----:B------:R-:W-:Y:S01]  /*fbc0*/  UIADD3.X UR35, URZ, UR33, URZ, UP1, !UPT ;  /* 0x000000213f237290 */ /* 0x000fe20008ffe43f */
[----:B------:R-:W-:Y:S01]  /*fbd0*/  VIADD R13, R13, 0x40 ;  /* 0x000000400d0d7836 */ /* 0x000fe20000000000 */
[----:B------:R-:W-:Y:S01]  /*fbe0*/  UIADD3 UR8, UR8, 0x180, URZ ;  /* 0x0000018008087890 */ /* 0x000fe2000fffe03f */
[----:B------:R-:W-:Y:S01]  /*fbf0*/  SEL R5, RZ, 0x1, P0 ;  /* 0x00000001ff057807 */ /* 0x000fe20000000000 */
[----:B------:R-:W-:Y:S01]  /*fc00*/  UMOV UR18, 0x0 ;  /* 0x0000000000127882 */ /* 0x000fe20000000000 */
[----:B------:R-:W-:Y:S01]  /*fc10*/  UMOV UR19, 0x10000000 ;  /* 0x1000000000137882 */ /* 0x000fe20000000000 */
[----:B------:R-:W-:Y:S01]  /*fc20*/  UMOV UR11, UR29 ;  /* 0x0000001d000b7c82 */ /* 0x000fe20008000000 */
[----:B------:R-:W-:-:S02]  /*fc30*/  LOP3.LUT R2, R2, R5, RZ, 0x3c, !PT ;  /* 0x0000000502027212 */ /* 0x000fc400078e3cff */
[----:B------:R-:W-:Y:S02]  /*fc40*/  SEL R3, R3, RZ, P0 ;  /* 0x000000ff03037207 */ /* 0x000fe40000000000 */
[----:B------:R0:W-:Y:S02]  /*fc50*/  UTMALDG.3D.MULTICAST [UR8], [UR16], UR23, desc[UR18] ;  /* 0x00001208100073b4 */ /* 0x0001e40008011817 */
[----:B0-----:R-:W-:Y:S01]  /*fc60*/  UMOV UR8, UR26 ;  /* 0x0000001a00087c82 */ /* 0x001fe20008000000 */
[----:B------:R-:W-:Y:S02]  /*fc70*/  UMOV UR11, UR30 ;  /* 0x0000001e000b7c82 */ /* 0x000fe40008000000 */
[----:B------:R0:W-:Y:S02]  /*fc80*/  UTMALDG.3D.MULTICAST [UR8], [UR34], UR36, desc[UR18] ;  /* 0x00001208220073b4 */ /* 0x0001e40008011824 */
[----:B0-----:R-:W-:Y:S05]  /*fc90*/  @P1 BRA `(.L_x_310) ;  /* 0xfffffffc00341947 */ /* 0x001fea000383ffff */
.L_x_307:
[----:B------:R-:W-:Y:S05]  /*fca0*/  BSYNC B1 ;  /* 0x0000000000017941 */ /* 0x000fea0003800000 */
.L_x_306:
[----:B------:R-:W2:Y:S01]  /*fcb0*/  LDL.LU R15, [R1+0x80] ;  /* 0x00008000010f7983 */ /* 0x000ea20000300800 */
[----:B------:R-:W-:Y:S01]  /*fcc0*/  LOP3.LUT P1, RZ, R9, 0xff, RZ, 0xc0, !PT ;  /* 0x000000ff09ff7812 */ /* 0x000fe2000782c0ff */
[----:B------:R-:W-:Y:S01]  /*fcd0*/  VIADD R8, R8, UR15 ;  /* 0x0000000f08087c36 */ /* 0x000fe20008000000 */
[----:B------:R-:W-:Y:S01]  /*fce0*/  ULDC.64 UR8, c[0x0][0x650] ;  /* 0x0001940000087ab9 */ /* 0x000fe20000000a00 */
[----:B------:R-:W3:Y:S01]  /*fcf0*/  LDL.LU R12, [R1+0x84] ;  /* 0x00008400010c7983 */ /* 0x000ee20000300800 */
[----:B------:R-:W-:Y:S01]  /*fd00*/  IMAD.U32 R5, RZ, RZ, UR15 ;  /* 0x0000000fff057e24 */ /* 0x000fe2000f8e00ff */
[----:B------:R-:W-:Y:S01]  /*fd10*/  UISETP.GE.U32.AND UP0, UPT, UR15, 0x9, UPT ;  /* 0x000000090f00788c */ /* 0x000fe2000bf06070 */
[----:B------:R-:W-:Y:S01]  /*fd20*/  ISETP.GT.U32.AND P0, PT, R8, 0x8, PT ;  /* 0x000000080800780c */ /* 0x000fe20003f04070 */
[----:B------:R-:W-:Y:S01]  /*fd30*/  BSSY B1, `(.L_x_311) ;  /* 0x000006d000017945 */ /* 0x000fe20003800000 */
[----:B------:R-:W-:Y:S01]  /*fd40*/  IMAD.MOV.U32 R7, RZ, RZ, -0x1 ;  /* 0xffffffffff077424 */ /* 0x000fe200078e00ff */
[----:B------:R-:W-:Y:S01]  /*fd50*/  PRMT R9, RZ, 0x7610, R9 ;  /* 0x00007610ff097816 */ /* 0x000fe20000000009 */
[----:B------:R-:W-:Y:S01]  /*fd60*/  IMAD.MOV.U32 R6, RZ, RZ, -0x1 ;  /* 0xffffffffff067424 */ /* 0x000fe200078e00ff */
[----:B------:R-:W-:-:S02]  /*fd70*/  ISETP.LT.U32.AND P0, PT, R5, 0x9, P0 ;  /* 0x000000090500780c */ /* 0x000fc40000701070 */
[----:B------:R-:W0:Y:S01]  /*fd80*/  @P1 S2R R3, SR_CgaCtaId ;  /* 0x0000000000031919 */ /* 0x000e220000008800 */
[----:B------:R-:W-:Y:S02]  /*fd90*/  @P1 MOV R2, 0x400 ;  /* 0x0000040000021802 */ /* 0x000fe40000000f00 */
[----:B------:R-:W-:Y:S02]  /*fda0*/  PLOP3.LUT P2, PT, PT, PT, UP0, 0x80, 0x0 ;  /* 0x000000000000781c */ /* 0x000fe40003f4f008 */
[----:B0-----:R-:W-:Y:S01]  /*fdb0*/  @P1 LEA R4, R3, R2, 0x18 ;  /* 0x0000000203041211 */ /* 0x001fe200078ec0ff */
[----:B------:R-:W-:-:S03]  /*fdc0*/  IMAD.WIDE.U32 R2, R8, 0x38e38e39, RZ ;  /* 0x38e38e3908027825 */ /* 0x000fc600078e00ff */
[----:B------:R0:W-:Y:S02]  /*fdd0*/  @P1 SYNCS.ARRIVE.TRANS64.A1T0 RZ, [R4+URZ+0xa8], RZ ;  /* 0x0000a8ff04ff19a7 */ /* 0x0001e4000810003f */
[----:B------:R-:W-:Y:S02]  /*fde0*/  SHF.R.U32.HI R5, RZ, 0x1, R3 ;  /* 0x00000001ff057819 */ /* 0x000fe40000011603 */
[----:B------:R-:W-:Y:S02]  /*fdf0*/  SEL R3, RZ, 0x1, !P0 ;  /* 0x00000001ff037807 */ /* 0x000fe40004000000 */
[----:B------:R-:W-:Y:S01]  /*fe00*/  PRMT R2, RZ, 0x7610, R2 ;  /* 0x00007610ff027816 */ /* 0x000fe20000000002 */
[----:B------:R-:W-:Y:S01]  /*fe10*/  IMAD R8, R5, -0x9, R8 ;  /* 0xfffffff705087824 */ /* 0x000fe200078e0208 */
[----:B------:R-:W-:-:S04]  /*fe20*/  LOP3.LUT R0, R0, R3, RZ, 0x3c, !PT ;  /* 0x0000000300007212 */ /* 0x000fc800078e3cff */
[----:B------:R-:W-:Y:S01]  /*fe30*/  @P2 LOP3.LUT R0, R0, 0x1, R5, 0x78, !PT ;  /* 0x0000000100002812 */ /* 0x000fe200078e7805 */
[----:B------:R-:W-:Y:S01]  /*fe40*/  IMAD.MOV.U32 R5, RZ, RZ, -0x1 ;  /* 0xffffffffff057424 */ /* 0x000fe200078e00ff */
[----:B---3--:R-:W-:-:S04]  /*fe50*/  IADD3 R12, P1, R12, UR24, RZ ;  /* 0x000000180c0c7c10 */ /* 0x008fc8000ff3e0ff */
[----:B--2---:R-:W-:Y:S01]  /*fe60*/  IADD3.X R15, R15, UR20, RZ, P1, !PT ;  /* 0x000000140f0f7c10 */ /* 0x004fe20008ffe4ff */
[----:B------:R0:W-:Y:S01]  /*fe70*/  STL [R1+0x84], R12 ;  /* 0x0000840c01007387 */ /* 0x0001e20000100800 */
[----:B------:R-:W-:-:S03]  /*fe80*/  ISETP.GE.U32.AND P0, PT, R12, UR8, PT ;  /* 0x000000080c007c0c */ /* 0x000fc6000bf06070 */
[----:B------:R0:W-:Y:S01]  /*fe90*/  STL [R1+0x80], R15 ;  /* 0x0000800f01007387 */ /* 0x0001e20000100800 */
[----:B------:R-:W-:-:S13]  /*fea0*/  ISETP.GE.U32.AND.EX P0, PT, R15, UR9, PT, P0 ;  /* 0x000000090f007c0c */ /* 0x000fda000bf06100 */
[----:B0-----:R-:W-:Y:S05]  /*feb0*/  @P0 BRA `(.L_x_312) ;  /* 0x0000000400500947 */ /* 0x001fea0003800000 */
[----:B------:R-:W-:Y:S01]  /*fec0*/  ULDC.64 UR8, c[0x0][0x628] ;  /* 0x00018a0000087ab9 */ /* 0x000fe20000000a00 */
[----:B------:R-:W0:Y:S01]  /*fed0*/  S2R R11, SR_CTAID.X ;  /* 0x00000000000b7919 */ /* 0x000e220000002500 */
[----:B------:R-:W-:Y:S01]  /*fee0*/  ISETP.NE.U32.AND P0, PT, RZ, UR8, PT ;  /* 0x00000008ff007c0c */ /* 0x000fe2000bf05070 */
[----:B------:R-:W-:Y:S01]  /*fef0*/  ULDC UR11, c[0x0][0x630] ;  /* 0x00018c00000b7ab9 */ /* 0x000fe20000000800 */
[----:B------:R-:W-:Y:S01]  /*ff00*/  IMAD.MOV.U32 R2, RZ, RZ, R12 ;  /* 0x000000ffff027224 */ /* 0x000fe200078e000c */
[----:B------:R-:W1:Y:S01]  /*ff10*/  S2R R10, SR_CTAID.Y ;  /* 0x00000000000a7919 */ /* 0x000e620000002600 */
[----:B------:R-:W-:Y:S01]  /*ff20*/  ISETP.NE.AND.EX P0, PT, RZ, UR9, PT, P0 ;  /* 0x00000009ff007c0c */ /* 0x000fe2000bf05300 */
[----:B------:R-:W-:-:S12]  /*ff30*/  IMAD.MOV.U32 R3, RZ, RZ, R15 ;  /* 0x000000ffff037224 */ /* 0x000fd800078e000f */
[----:B------:R-:W-:Y:S05]  /*ff40*/  @!P0 BRA `(.L_x_313) ;  /* 0x0000000000288947 */ /* 0x000fea0003800000 */
[----:B------:R-:W-:Y:S02]  /*ff50*/  ULDC UR10, c[0x0][0x634] ;  /* 0x00018d00000a7ab9 */ /* 0x000fe40000000800 */
[----:B------:R-:W-:-:S05]  /*ff60*/  IADD3 R7, P0, R12, UR10, RZ ;  /* 0x0000000a0c077c10 */ /* 0x000fca000ff1e0ff */
[----:B------:R-:W-:-:S04]  /*ff70*/  IMAD.X R13, RZ, RZ, R15, P0 ;  /* 0x000000ffff0d7224 */ /* 0x000fc800000e060f */
[----:B------:R-:W-:-:S04]  /*ff80*/  IMAD.WIDE.U32 R4, R13, UR8, RZ ;  /* 0x000000080d047c25 */ /* 0x000fc8000f8e00ff */
[----:B------:R-:W-:-:S04]  /*ff90*/  IMAD.WIDE.U32 R4, P0, R7, UR9, R4 ;  /* 0x0000000907047c25 */ /* 0x000fc8000f800004 */
[----:B------:R-:W-:-:S04]  /*ffa0*/  IMAD.WIDE.U32 R6, R7, UR8, RZ ;  /* 0x0000000807067c25 */ /* 0x000fc8000f8e00ff */
[----:B------:R-:W-:Y:S01]  /*ffb0*/  IMAD.X R3, RZ, RZ, RZ, P0 ;  /* 0x000000ffff037224 */ /* 0x000fe200000e06ff */
[----:B------:R-:W-:Y:S01]  /*ffc0*/  IADD3 RZ, P0, R7, R4, RZ ;  /* 0x0000000407ff7210 */ /* 0x000fe20007f1e0ff */
[----:B------:R-:W-:-:S04]  /*ffd0*/  IMAD.MOV.U32 R2, RZ, RZ, R5 ;  /* 0x000000ffff027224 */ /* 0x000fc800078e0005 */
[----:B------:R-:W-:-:S08]  /*ffe0*/  IMAD.WIDE.U32.X R2, R13, UR9, R2, P0 ;  /* 0x000000090d027c25 */ /* 0x000fd000080e0402 */
.L_x_313:
[--C-:B------:R-:W-:Y:S01]  /*fff0*/  SHF.R.U64 R6, R2, UR11, R3.reuse ;  /* 0x0000000b02067c19 */ /* 0x100fe20008001203 */
[----:B------:R-:W-:Y:S01]  /*10000*/  ULDC.64 UR8, c[0x0][0x620] ;  /* 0x0001880000087ab9 */ /* 0x000fe20000000a00 */
[----:B------:R-:W-:Y:S01]  /*10010*/  SHF.R.U32.HI R2, RZ, UR11, R3 ;  /* 0x0000000bff027c19 */ /* 0x000fe20008011603 */
[----:B------:R-:W-:Y:S01]  /*10020*/  IMAD.MOV.U32 R3, RZ, RZ, R15 ;  /* 0x000000ffff037224 */ /* 0x000fe200078e000f */
[----:B------:R-:W-:Y:S01]  /*10030*/  IADD3 R5, P0, RZ, -R6, RZ ;  /* 0x80000006ff057210 */ /* 0x000fe20007f1e0ff */
[----:B------:R-:W2:Y:S01]  /*10040*/  LDC R16, c[0x0][0x144] ;  /* 0x00005100ff107b82 */ /* 0x000ea20000000800 */
[----:B0-----:R-:W-:Y:S01]  /*10050*/  I2FP.F32.U32 R7, R11 ;  /* 0x0000000b00077245 */ /* 0x001fe20000201000 */
[----:B------:R-:W-:Y:S01]  /*10060*/  ULDC.64 UR16, c[0x0][0x640] ;  /* 0x0001900000107ab9 */ /* 0x000fe20000000a00 */
[----:B------:R-:W-:Y:S01]  /*10070*/  ULDC UR10, c[0x0][0x608] ;  /* 0x00018200000a7ab9 */ /* 0x000fe20000000800 */
[----:B------:R-:W-:Y:S01]  /*10080*/  IMAD.X R2, RZ, RZ, ~R2, P0 ;  /* 0x000000ffff027224 */ /* 0x000fe200000e0e02 */
[----:B------:R-:W-:-:S03]  /*10090*/  ISETP.NE.U32.AND P0, PT, RZ, UR16, PT ;  /* 0x00000010ff007c0c */ /* 0x000fc6000bf05070 */
[----:B------:R-:W-:Y:S01]  /*100a0*/  IMAD R4, R2, UR8, RZ ;  /* 0x0000000802047c24 */ /* 0x000fe2000f8e02ff */
[----:B------:R-:W0:Y:S01]  /*100b0*/  LDC R13, c[0x0][0x148] ;  /* 0x00005200ff0d7b82 */ /* 0x000e220000000800 */
[----:B------:R-:W-:Y:S01]  /*100c0*/  IMAD.MOV.U32 R2, RZ, RZ, R12 ;  /* 0x000000ffff027224 */ /* 0x000fe200078e000c */
[----:B------:R-:W-:-:S03]  /*100d0*/  ISETP.NE.AND.EX P0, PT, RZ, UR17, PT, P0 ;  /* 0x00000011ff007c0c */ /* 0x000fc6000bf05300 */
[----:B------:R-:W-:Y:S01]  /*100e0*/  IMAD.WIDE.U32 R2, R5, UR8, R2 ;  /* 0x0000000805027c25 */ /* 0x000fe2000f8e0002 */
[----:B------:R-:W-:-:S03]  /*100f0*/  ULDC UR8, c[0x0][0x150] ;  /* 0x0000540000087ab9 */ /* 0x000fc60000000800 */
[----:B------:R-:W-:Y:S02]  /*10100*/  IMAD R5, R5, UR9, R4 ;  /* 0x0000000905057c24 */ /* 0x000fe4000f8e0204 */
[----:B------:R-:W-:Y:S01]  /*10110*/  FMUL R4, R7, UR8 ;  /* 0x0000000807047c20 */ /* 0x000fe20008400000 */
[----:B------:R-:W-:Y:S01]  /*10120*/  ULDC UR8, c[0x0][0x618] ;  /* 0x0001860000087ab9 */ /* 0x000fe20000000800 */
[----:B------:R-:W-:Y:S01]  /*10130*/  ULDC UR9, c[0x0][0x154] ;  /* 0x0000550000097ab9 */ /* 0x000fe20000000800 */
[----:B------:R-:W-:-:S03]  /*10140*/  IMAD.IADD R3, R3, 0x1, R5 ;  /* 0x0000000103037824 */ /* 0x000fc600078e0205 */
[----:B------:R-:W3:Y:S02]  /*10150*/  F2I.U32.TRUNC.NTZ R4, R4 ;  /* 0x0000000400047305 */ /* 0x000ee4000020f000 */
[----:B------:R-:W-:Y:S02]  /*10160*/  SHF.R.U64 R7, R2, UR8, R3 ;  /* 0x0000000802077c19 */ /* 0x000fe40008001203 */
[----:B-1----:R-:W-:-:S05]  /*10170*/  I2FP.F32.U32 R2, R10 ;  /* 0x0000000a00027245 */ /* 0x002fca0000201000 */
[----:B------:R-:W-:Y:S01]  /*10180*/  FMUL R5, R2, UR9 ;  /* 0x0000000902057c20 */ /* 0x000fe20008400000 */
[----:B------:R-:W-:Y:S01]  /*10190*/  SHF.R.U32.HI R2, RZ, UR8, R3 ;  /* 0x00000008ff027c19 */ /* 0x000fe20008011603 */
[----:B------:R-:W-:Y:S02]  /*101a0*/  ULDC UR8, c[0x0][0x658] ;  /* 0x0001960000087ab9 */ /* 0x000fe40000000800 */
[----:B------:R1:W4:Y:S01]  /*101b0*/  F2I.U32.TRUNC.NTZ R15, R5 ;  /* 0x00000005000f7305 */ /* 0x000322000020f000 */
[--C-:B------:R-:W-:Y:S02]  /*101c0*/  SHF.R.U64 R14, R7, UR10, R2.reuse ;  /* 0x0000000a070e7c19 */ /* 0x100fe40008001202 */
[----:B------:R-:W-:Y:S01]  /*101d0*/  SHF.R.U32.HI R3, RZ, UR10, R2 ;  /* 0x0000000aff037c19 */ /* 0x000fe20008011602 */
[----:B---3--:R-:W-:-:S03]  /*101e0*/  IMAD.MOV R2, RZ, RZ, -R4 ;  /* 0x000000ffff027224 */ /* 0x008fc600078e0a04 */
[----:B------:R-:W-:Y:S01]  /*101f0*/  SHF.R.U64 R12, R14, UR8, R3 ;  /* 0x000000080e0c7c19 */ /* 0x000fe20008001203 */
[----:B--2---:R-:W-:Y:S01]  /*10200*/  IMAD R17, R16, R2, R11 ;  /* 0x0000000210117224 */ /* 0x004fe200078e020b */
[----:B------:R-:W-:-:S03]  /*10210*/  SHF.R.U32.HI R4, RZ, UR8, R3 ;  /* 0x00000008ff047c19 */ /* 0x000fc60008011603 */
[----:B------:R-:W-:Y:S02]  /*10220*/  IMAD.MOV.U32 R2, RZ, RZ, R12 ;  /* 0x000000ffff027224 */ /* 0x000fe400078e000c */
[----:B------:R-:W-:Y:S01]  /*10230*/  IMAD.MOV.U32 R3, RZ, RZ, R4 ;  /* 0x000000ffff037224 */ /* 0x000fe200078e0004 */
[----:B-1--4-:R-:W-:Y:S06]  /*10240*/  @!P0 BRA `(.L_x_314) ;  /* 0x0000000000288947 */ /* 0x012fec0003800000 */
[----:B------:R-:W-:Y:S02]  /*10250*/  ULDC UR8, c[0x0][0x64c] ;  /* 0x0001930000087ab9 */ /* 0x000fe40000000800 */
[----:B------:R-:W-:-:S05]  /*10260*/  IADD3 R3, P0, R12, UR8, RZ ;  /* 0x000000080c037c10 */ /* 0x000fca000ff1e0ff */
[----:B------:R-:W-:-:S04]  /*10270*/  IMAD.X R11, RZ, RZ, R4, P0 ;  /* 0x000000ffff0b7224 */ /* 0x000fc800000e0604 */
[----:B------:R-:W-:-:S04]  /*10280*/  IMAD.WIDE.U32 R4, R11, UR16, RZ ;  /* 0x000000100b047c25 */ /* 0x000fc8000f8e00ff */
[----:B------:R-:W-:-:S04]  /*10290*/  IMAD.WIDE.U32 R4, P0, R3, UR17, R4 ;  /* 0x0000001103047c25 */ /* 0x000fc8000f800004 */
[----:B------:R-:W-:-:S04]  /*102a0*/  IMAD.WIDE.U32 R2, R3, UR16, RZ ;  /* 0x0000001003027c25 */ /* 0x000fc8000f8e00ff */
[----:B------:R-:W-:Y:S01]  /*102b0*/  IMAD.MOV.U32 R2, RZ, RZ, R5 ;  /* 0x000000ffff027224 */ /* 0x000fe200078e0005 */
[----:B------:R-:W-:Y:S01]  /*102c0*/  IADD3 RZ, P1, R3, R4, RZ ;  /* 0x0000000403ff7210 */ /* 0x000fe20007f3e0ff */
[----:B------:R-:W-:-:S04]  /*102d0*/  IMAD.X R3, RZ, RZ, RZ, P0 ;  /* 0x000000ffff037224 */ /* 0x000fc800000e06ff */
[----:B------:R-:W-:-:S08]  /*102e0*/  IMAD.WIDE.U32.X R2, R11, UR17, R2, P1 ;  /* 0x000000110b027c25 */ /* 0x000fd000088e0402 */
.L_x_314:
[----:B------:R-:W-:Y:S01]  /*102f0*/  ULDC UR8, c[0x0][0x648] ;  /* 0x0001920000087ab9 */ /* 0x000fe20000000800 */
[----:B------:R-:W-:Y:S01]  /*10300*/  IMAD.MOV R15, RZ, RZ, -R15 ;  /* 0x000000ffff0f7224 */ /* 0x000fe200078e0a0f */
[----:B------:R-:W-:Y:S01]  /*10310*/  SHF.R.U64 R3, R2, UR8, R3 ;  /* 0x0000000802037c19 */ /* 0x000fe20008001203 */
[----:B------:R-:W-:Y:S01]  /*10320*/  ULDC UR8, c[0x0][0x638] ;  /* 0x00018e0000087ab9 */ /* 0x000fe20000000800 */
[----:B------:R-:W-:Y:S01]  /*10330*/  LOP3.LUT R2, R14, UR14, RZ, 0xc0, !PT ;  /* 0x0000000e0e027c12 */ /* 0x000fe2000f8ec0ff */
[----:B0-----:R-:W-:Y:S01]  /*10340*/  @P4 IMAD R17, R13, R15, R10 ;  /* 0x0000000f0d114224 */ /* 0x001fe200078e020a */
[----:B------:R-:W-:Y:S01]  /*10350*/  LOP3.LUT R7, R7, UR4, RZ, 0xc0, !PT ;  /* 0x0000000407077c12 */ /* 0x000fe2000f8ec0ff */
[----:B------:R-:W-:Y:S01]  /*10360*/  IMAD.MOV R5, RZ, RZ, -R3 ;  /* 0x000000ffff057224 */ /* 0x000fe200078e0a03 */
[----:B------:R-:W-:Y:S01]  /*10370*/  ULDC UR9, c[0x0][0x610] ;  /* 0x0001840000097ab9 */ /* 0x000fe20000000800 */
[----:B------:R-:W-:Y:S02]  /*10380*/  IMAD R2, R3, UR5, R2 ;  /* 0x0000000503027c24 */ /* 0x000fe4000f8e0202 */
[----:B------:R-:W-:Y:S01]  /*10390*/  IMAD R12, R5, UR8, R12 ;  /* 0x00000008050c7c24 */ /* 0x000fe2000f8e020c */
[----:B------:R-:W-:Y:S01]  /*103a0*/  ULDC UR8, c[0x0][0x600] ;  /* 0x0001800000087ab9 */ /* 0x000fe20000000800 */
[----:B------:R-:W-:-:S02]  /*103b0*/  IMAD R5, R2, UR9, R17 ;  /* 0x0000000902057c24 */ /* 0x000fc4000f8e0211 */
[----:B------:R-:W-:Y:S02]  /*103c0*/  IMAD R12, R12, UR8, R7 ;  /* 0x000000080c0c7c24 */ /* 0x000fe4000f8e0207 */
[----:B------:R-:W-:-:S03]  /*103d0*/  IMAD.MOV.U32 R2, RZ, RZ, 0x1 ;  /* 0x00000001ff027424 */ /* 0x000fc600078e00ff */
[----:B------:R-:W-:Y:S02]  /*103e0*/  SEL R7, R12, R5, !P4 ;  /* 0x000000050c077207 */ /* 0x000fe40006000000 */
[----:B------:R-:W-:-:S07]  /*103f0*/  SEL R5, R5, R12, !P4 ;  /* 0x0000000c05057207 */ /* 0x000fce0006000000 */
.L_x_312:
[----:B------:R-:W-:Y:S05]  /*10400*/  BSYNC B1 ;  /* 0x0000000000017941 */ /* 0x000fea0003800000 */
.L_x_311:
[----:B------:R-:W-:-:S13]  /*10410*/  LOP3.LUT P0, RZ, R2, 0xff, RZ, 0xc0, !PT ;  /* 0x000000ff02ff7812 */ /* 0x000fda000780c0ff */
[----:B------:R-:W-:Y:S05]  /*10420*/  @P0 BRA `(.L_x_315) ;  /* 0xfffffff400180947 */ /* 0x000fea000383ffff */
[----:B------:R-:W-:Y:S05]  /*10430*/  BSYNC B0 ;  /* 0x0000000000007941 */ /* 0x000fea0003800000 */
.L_x_304:
[----:B------:R-:W-:-:S03]  /*10440*/  UMOV UR8, 0xffffffff ;  /* 0xffffffff00087882 */ /* 0x000fc60000000000 */
[----:B------:R-:W-:Y:S05]  /*10450*/  BRA.DIV UR8, `(.L_x_316) ;  /* 0x0000000608dc7947 */ /* 0x000fea000b800000 */
[----:B------:R-:W-:-:S13]  /*10460*/  ELECT P0, URZ, PT ;  /* 0x00000000003f782f */ /* 0x000fda0003800000 */
.L_x_335:
[----:B------:R-:W-:Y:S04]  /*10470*/  BSSY B0, `(.L_x_317) ;  /* 0x0000059000007945 */ /* 0x000fe80003800000 */
[----:B------:R-:W-:Y:S05]  /*10480*/  @!P0 BRA `(.L_x_318) ;  /* 0x00000004005c8947 */ /* 0x000fea0003800000 */
[----:B------:R-:W-:-:S04]  /*10490*/  ULOP3.LUT UR8, UR13, 0x2, URZ, 0xfc, !UPT ;  /* 0x000000020d087892 */ /* 0x000fc8000f8efc3f */
[----:B------:R-:W-:-:S06]  /*104a0*/  UISETP.NE.AND UP0, UPT, UR8, 0x3, UPT ;  /* 0x000000030800788c */ /* 0x000fcc000bf05270 */
[----:B------:R-:W-:-:S13]  /*104b0*/  PLOP3.LUT P0, PT, PT, PT, UP0, 0x80, 0x0 ;  /* 0x000000000000781c */ /* 0x000fda0003f0f008 */
[----:B------:R-:W-:Y:S05]  /*104c0*/  @!P0 BRA `(.L_x_319) ;  /* 0x0000000000048947 */ /* 0x000fea0003800000 */
[----:B------:R-:W-:Y:S01]  /*104d0*/  BPT.TRAP 0x1 ;  /* 0x000000040000795c */ /* 0x000fe20000300000 */
.L_x_319:
[----:B------:R-:W0:Y:S01]  /*104e0*/  S2R R3, SR_CgaCtaId ;  /* 0x0000000000037919 */ /* 0x000e220000008800 */
[----:B------:R-:W-:-:S04]  /*104f0*/  MOV R2, 0x400 ;  /* 0x0000040000027802 */ /* 0x000fc80000000f00 */
[----:B0-----:R-:W-:Y:S02]  /*10500*/  LEA R3, R3, R2, 0x18 ;  /* 0x0000000203037211 */ /* 0x001fe400078ec0ff */
[----:B------:R-:W-:-:S03]  /*10510*/  SHF.L.U32 R2, R0, 0x1f, RZ ;  /* 0x0000001f00027819 */ /* 0x000fc600000006ff */
[----:B------:R-:W-:-:S04]  /*10520*/  VIADD R3, R3, 0x48 ;  /* 0x0000004803037836 */ /* 0x000fc80000000000 */
[C---:B------:R-:W-:Y:S02]  /*10530*/  IMAD R7, R8.reuse, 0x8, R3 ;  /* 0x0000000808077824 */ /* 0x040fe400078e0203 */
[----:B------:R-:W-:Y:S02]  /*10540*/  VIADD R8, R8, 0x1 ;  /* 0x0000000108087836 */ /* 0x000fe40000000000 */
[----:B------:R-:W0:Y:S03]  /*10550*/  SYNCS.PHASECHK.TRANS64.TRYWAIT P0, [R7+URZ], R2 ;  /* 0x00000002070075a7 */ /* 0x000e26000800017f */
[----:B------:R-:W-:-:S04]  /*10560*/  ISETP.NE.AND P1, PT, R8, 0x9, PT ;  /* 0x000000090800780c */ /* 0x000fc80003f25270 */
[----:B------:R-:W-:Y:S02]  /*10570*/  SEL R5, RZ, 0x1, P1 ;  /* 0x00000001ff057807 */ /* 0x000fe40000800000 */
[----:B------:R-:W-:Y:S02]  /*10580*/  SEL R8, R8, RZ, P1 ;  /* 0x000000ff08087207 */ /* 0x000fe40000800000 */
[----:B------:R-:W-:-:S03]  /*10590*/  LOP3.LUT R5, R0, R5, RZ, 0x3c, !PT ;  /* 0x0000000500057212 */ /* 0x000fc600078e3cff */
[----:B------:R-:W-:Y:S01]  /*105a0*/  IMAD R9, R8, 0x8, R3 ;  /* 0x0000000808097824 */ /* 0x000fe200078e0203 */
[----:B------:R-:W-:Y:S01]  /*105b0*/  SHF.L.U32 R4, R5, 0x1f, RZ ;  /* 0x0000001f05047819 */ /* 0x000fe200000006ff */
[----:B0-----:R-:W-:Y:S06]  /*105c0*/  @!P0 BRA `(.L_x_320) ;  /* 0x0000000400a08947 */ /* 0x001fec0003800000 */
.L_x_336:
[----:B------:R-:W1:Y:S01]  /*105d0*/  SYNCS.PHASECHK.TRANS64.TRYWAIT P0, [R9+URZ], R4 ;  /* 0x00000004090075a7 */ /* 0x000e62000800017f */
[----:B------:R-:W-:-:S05]  /*105e0*/  VIADD R0, R8, 0x1 ;  /* 0x0000000108007836 */ /* 0x000fca0000000000 */
[----:B------:R-:W-:-:S04]  /*105f0*/  ISETP.NE.AND P1, PT, R0, 0x9, PT ;  /* 0x000000090000780c */ /* 0x000fc80003f25270 */
[----:B0-----:R-:W-:Y:S02]  /*10600*/  SEL R2, RZ, 0x1, P1 ;  /* 0x00000001ff027807 */ /* 0x001fe40000800000 */
[----:B------:R-:W-:Y:S02]  /*10610*/  SEL R0, R0, RZ, P1 ;  /* 0x000000ff00007207 */ /* 0x000fe40000800000 */
[----:B------:R-:W-:-:S03]  /*10620*/  LOP3.LUT R7, R5, R2, RZ, 0x3c, !PT ;  /* 0x0000000205077212 */ /* 0x000fc600078e3cff */
[----:B------:R-:W-:Y:S01]  /*10630*/  IMAD R6, R0, 0x8, R3 ;  /* 0x0000000800067824 */ /* 0x000fe200078e0203 */
[----:B------:R-:W-:Y:S01]  /*10640*/  SHF.L.U32 R5, R7, 0x1f, RZ ;  /* 0x0000001f07057819 */ /* 0x000fe200000006ff */
[----:B-1----:R-:W-:Y:S06]  /*10650*/  @!P0 BRA `(.L_x_321) ;  /* 0x0000000400908947 */ /* 0x002fec0003800000 */
.L_x_337:
[----:B------:R-:W1:Y:S01]  /*10660*/  SYNCS.PHASECHK.TRANS64.TRYWAIT P0, [R6+URZ], R5 ;  /* 0x00000005060075a7 */ /* 0x000e62000800017f */
[----:B------:R-:W-:-:S05]  /*10670*/  VIADD R0, R0, 0x1 ;  /* 0x0000000100007836 */ /* 0x000fca0000000000 */
[----:B------:R-:W-:-:S04]  /*10680*/  ISETP.NE.AND P1, PT, R0, 0x9, PT ;  /* 0x000000090000780c */ /* 0x000fc80003f25270 */
[----:B------:R-:W-:Y:S02]  /*10690*/  SEL R2, RZ, 0x1, P1 ;  /* 0x00000001ff027807 */ /* 0x000fe40000800000 */
[----:B------:R-:W-:Y:S02]  /*106a0*/  SEL R0, R0, RZ, P1 ;  /* 0x000000ff00007207 */ /* 0x000fe40000800000 */
[----:B------:R-:W-:-:S03]  /*106b0*/  LOP3.LUT R7, R7, R2, RZ, 0x3c, !PT ;  /* 0x0000000207077212 */ /* 0x000fc600078e3cff */
[----:B0-----:R-:W-:Y:S01]  /*106c0*/  IMAD R9, R0, 0x8, R3 ;  /* 0x0000000800097824 */ /* 0x001fe200078e0203 */
[----:B------:R-:W-:Y:S01]  /*106d0*/  SHF.L.U32 R4, R7, 0x1f, RZ ;  /* 0x0000001f07047819 */ /* 0x000fe200000006ff */
[----:B-1----:R-:W-:Y:S06]  /*106e0*/  @!P0 BRA `(.L_x_322) ;  /* 0x0000000400808947 */ /* 0x002fec0003800000 */
.L_x_338:
        /* <DEDUP_REMOVED lines=9> */
.L_x_339:
        /* <DEDUP_REMOVED lines=9> */
.L_x_340:
        /* <DEDUP_REMOVED lines=9> */
.L_x_341:
        /* <DEDUP_REMOVED lines=9> */
.L_x_342:
[----:B------:R-:W1:Y:S01]  /*10930*/  SYNCS.PHASECHK.TRANS64.TRYWAIT P0, [R9+URZ], R4 ;  /* 0x00000004090075a7 */ /* 0x000e62000800017f */
[----:B------:R-:W-:-:S05]  /*10940*/  VIADD R0, R0, 0x1 ;  /* 0x0000000100007836 */ /* 0x000fca0000000000 */
[----:B------:R-:W-:-:S04]  /*10950*/  ISETP.NE.AND P1, PT, R0, 0x9, PT ;  /* 0x000000090000780c */ /* 0x000fc80003f25270 */
[----:B------:R-:W-:Y:S02]  /*10960*/  SEL R2, RZ, 0x1, P1 ;  /* 0x00000001ff027807 */ /* 0x000fe40000800000 */
[----:B------:R-:W-:Y:S02]  /*10970*/  SEL R0, R0, RZ, P1 ;  /* 0x000000ff00007207 */ /* 0x000fe40000800000 */
[----:B------:R-:W-:Y:S01]  /*10980*/  LOP3.LUT R2, R7, R2, RZ, 0x3c, !PT ;  /* 0x0000000207027212 */ /* 0x000fe200078e3cff */
[----:B-1----:R-:W-:Y:S06]  /*10990*/  @!P0 BRA `(.L_x_327) ;  /* 0x0000000400388947 */ /* 0x002fec0003800000 */
.L_x_343:
[----:B------:R-:W-:Y:S01]  /*109a0*/  IMAD R3, R0, 0x8, R3 ;  /* 0x0000000800037824 */ /* 0x000fe200078e0203 */
[----:B------:R-:W-:-:S07]  /*109b0*/  SHF.L.U32 R0, R2, 0x1f, RZ ;  /* 0x0000001f02007819 */ /* 0x000fce00000006ff */
.L_x_328:
[----:B--2---:R2:W3:Y:S02]  /*109c0*/  SYNCS.PHASECHK.TRANS64.TRYWAIT P0, [R3+URZ], R0 ;  /* 0x00000000030075a7 */ /* 0x0044e4000800017f */
[----:B---3--:R-:W-:Y:S05]  /*109d0*/  @!P0 NANOSLEEP.SYNCS 0x989680 ;  /* 0x009896800000895d */ /* 0x008fea0003900000 */
[----:B------:R-:W3:Y:S02]  /*109e0*/  @!P0 SYNCS.PHASECHK.TRANS64 P0, [R3+URZ], R0 ;  /* 0x00000000030085a7 */ /* 0x000ee4000800007f */
[----:B---3--:R-:W-:Y:S05]  /*109f0*/  @!P0 BRA `(.L_x_328) ;  /* 0xfffffffc00f08947 */ /* 0x008fea000383ffff */
.L_x_318:
[----:B------:R-:W-:Y:S05]  /*10a00*/  BSYNC B0 ;  /* 0x0000000000007941 */ /* 0x000fea0003800000 */
.L_x_317:
[----:B------:R-:W-:Y:S05]  /*10a10*/  EXIT ;  /* 0x000000000000794d */ /* 0x000fea0003800000 */
.L_x_22:
[----:B-1----:R-:W-:-:S04]  /*10a20*/  IMAD.U32 R3, RZ, RZ, UR6 ;  /* 0x00000006ff037e24 */ /* 0x002fc8000f8e00ff */
[----:B------:R1:W2:Y:S03]  /*10a30*/  SYNCS.PHASECHK.TRANS64.TRYWAIT P0, [R3+URZ], R0 ;  /* 0x00000000030075a7 */ /* 0x0002a6000800017f */
[----:B--2---:R-:W-:Y:S05]  /*10a40*/  @!P0 NANOSLEEP.SYNCS 0x989680 ;  /* 0x009896800000895d */ /* 0x004fea0003900000 */
[----:B------:R-:W2:Y:S02]  /*10a50*/  @!P0 SYNCS.PHASECHK.TRANS64 P0, [R3+URZ], R0 ;  /* 0x00000000030085a7 */ /* 0x000ea4000800007f */
[----:B--2---:R-:W-:Y:S05]  /*10a60*/  @!P0 BRA `(.L_x_22) ;  /* 0xfffffffc00ec8947 */ /* 0x004fea000383ffff */
[----:B------:R-:W-:Y:S05]  /*10a70*/  BRA `(.L_x_21) ;  /* 0xffffff1400287947 */ /* 0x000fea000383ffff */
.L_x_28:
[----:B-----5:R1:W-:Y:S02]  /*10a80*/  STL [R1+0x90], R0 ;  /* 0x0000900001007387 */ /* 0x0203e40000100800 */
[----:B-1----:R-:W-:-:S04]  /*10a90*/  IMAD.U32 R0, RZ, RZ, UR16 ;  /* 0x00000010ff007e24 */ /* 0x002fc8000f8e00ff */
[----:B------:R1:W2:Y:S03]  /*10aa0*/  SYNCS.PHASECHK.TRANS64.TRYWAIT P0, [R0+URZ], R229 ;  /* 0x000000e5000075a7 */ /* 0x0002a6000800017f */
[----:B--2---:R-:W-:Y:S05]  /*10ab0*/  @!P0 NANOSLEEP.SYNCS 0x989680 ;  /* 0x009896800000895d */ /* 0x004fea0003900000 */
[----:B------:R1:W2:Y:S02]  /*10ac0*/  @!P0 SYNCS.PHASECHK.TRANS64 P0, [R0+URZ], R229 ;  /* 0x000000e5000085a7 */ /* 0x0002a4000800007f */
[----:B-1----:R1:W5:Y:S02]  /*10ad0*/  LDL.LU R0, [R1+0x90] ;  /* 0x0000900001007983 */ /* 0x0023640000300800 */
[----:B-12---:R-:W-:Y:S05]  /*10ae0*/  @!P0 BRA `(.L_x_28) ;  /* 0xfffffffc00e48947 */ /* 0x006fea000383ffff */
[----:B------:R-:W-:Y:S05]  /*10af0*/  BRA `(.L_x_27) ;  /* 0xffffff2400bc7947 */ /* 0x000fea000383ffff */
.L_x_305:
[----:B------:R-:W-:Y:S01]  /*10b00*/  BSSY B1, `(.L_x_329) ;  /* 0x0000006000017945 */ /* 0x000fe20003800000 */
[----:B------:R-:W-:-:S07]  /*10b10*/  IMAD.MOV.U32 R2, RZ, RZ, -0x1 ;  /* 0xffffffffff027424 */ /* 0x000fce00078e00ff */
[----:B------:R-:W-:Y:S05]  /*10b20*/  WARPSYNC.COLLECTIVE R2, `(.L_x_330) ;  /* 0x00000000020c7348 */ /* 0x000fea0003c00000 */
[----:B------:R-:W-:Y:S02]  /*10b30*/  ELECT P0, UR62, PT ;  /* 0x00000000003e782f */ /* 0x000fe40003800000 */
[----:B------:R-:W-:Y:S01]  /*10b40*/  MOV R2, UR62 ;  /* 0x0000003e00027c02 */ /* 0x000fe20008000f00 */
[----:B------:R-:W-:Y:S10]  /*10b50*/  ENDCOLLECTIVE ;  /* 0x000000000000791b */ /* 0x000ff40003800000 */
.L_x_330:
[----:B------:R-:W-:Y:S05]  /*10b60*/  BSYNC B1 ;  /* 0x0000000000017941 */ /* 0x000fea0003800000 */
.L_x_329:
[----:B------:R-:W-:Y:S05]  /*10b70*/  BRA `(.L_x_331) ;  /* 0xffffffec00507947 */ /* 0x000fea000383ffff */
.L_x_308:
[----:B0-----:R0:W2:Y:S02]  /*10b80*/  SYNCS.PHASECHK.TRANS64.TRYWAIT P0, [R11+URZ+0x48], R4 ;  /* 0x000048040b0075a7 */ /* 0x0010a4000800017f */
[----:B--2---:R-:W-:Y:S05]  /*10b90*/  @!P0 NANOSLEEP.SYNCS 0x989680 ;  /* 0x009896800000895d */ /* 0x004fea0003900000 */
[----:B------:R-:W2:Y:S02]  /*10ba0*/  @!P0 SYNCS.PHASECHK.TRANS64 P0, [R11+URZ+0x48], R4 ;  /* 0x000048040b0085a7 */ /* 0x000ea4000800007f */
[----:B--2---:R-:W-:Y:S05]  /*10bb0*/  @!P0 BRA `(.L_x_308) ;  /* 0xfffffffc00f08947 */ /* 0x004fea000383ffff */
[----:B------:R-:W-:Y:S05]  /*10bc0*/  BRA `(.L_x_332) ;  /* 0xffffffec00907947 */ /* 0x000fea000383ffff */
.L_x_316:
[----:B------:R-:W-:Y:S01]  /*10bd0*/  BSSY B0, `(.L_x_333) ;  /* 0x0000006000007945 */ /* 0x000fe20003800000 */
[----:B------:R-:W-:-:S07]  /*10be0*/  IMAD.MOV.U32 R2, RZ, RZ, -0x1 ;  /* 0xffffffffff027424 */ /* 0x000fce00078e00ff */
[----:B------:R-:W-:Y:S05]  /*10bf0*/  WARPSYNC.COLLECTIVE R2, `(.L_x_334) ;  /* 0x00000000020c7348 */ /* 0x000fea0003c00000 */
[----:B------:R-:W-:Y:S02]  /*10c00*/  ELECT P0, UR62, PT ;  /* 0x00000000003e782f */ /* 0x000fe40003800000 */
[----:B------:R-:W-:Y:S01]  /*10c10*/  MOV R2, UR62 ;  /* 0x0000003e00027c02 */ /* 0x000fe20008000f00 */
[----:B------:R-:W-:Y:S10]  /*10c20*/  ENDCOLLECTIVE ;  /* 0x000000000000791b */ /* 0x000ff40003800000 */
.L_x_334:
[----:B------:R-:W-:Y:S05]  /*10c30*/  BSYNC B0 ;  /* 0x0000000000007941 */ /* 0x000fea0003800000 */
.L_x_333:
[----:B------:R-:W-:Y:S05]  /*10c40*/  BRA `(.L_x_335) ;  /* 0xfffffff800087947 */ /* 0x000fea000383ffff */
.L_x_320:
[----:B0-----:R0:W1:Y:S02]  /*10c50*/  SYNCS.PHASECHK.TRANS64.TRYWAIT P0, [R7+URZ], R2 ;  /* 0x00000002070075a7 */ /* 0x001064000800017f */
[----:B-1----:R-:W-:Y:S05]  /*10c60*/  @!P0 NANOSLEEP.SYNCS 0x989680 ;  /* 0x009896800000895d */ /* 0x002fea0003900000 */
[----:B------:R-:W1:Y:S02]  /*10c70*/  @!P0 SYNCS.PHASECHK.TRANS64 P0, [R7+URZ], R2 ;  /* 0x00000002070085a7 */ /* 0x000e64000800007f */
[----:B-1----:R-:W-:Y:S05]  /*10c80*/  @!P0 BRA `(.L_x_320) ;  /* 0xfffffffc00f08947 */ /* 0x002fea000383ffff */
[----:B------:R-:W-:Y:S05]  /*10c90*/  BRA `(.L_x_336) ;  /* 0xfffffff8004c7947 */ /* 0x000fea000383ffff */
.L_x_321:
[----:B0-----:R0:W1:Y:S02]  /*10ca0*/  SYNCS.PHASECHK.TRANS64.TRYWAIT P0, [R9+URZ], R4 ;  /* 0x00000004090075a7 */ /* 0x001064000800017f */
[----:B-1----:R-:W-:Y:S05]  /*10cb0*/  @!P0 NANOSLEEP.SYNCS 0x989680 ;  /* 0x009896800000895d */ /* 0x002fea0003900000 */
[----:B------:R-:W1:Y:S02]  /*10cc0*/  @!P0 SYNCS.PHASECHK.TRANS64 P0, [R9+URZ], R4 ;  /* 0x00000004090085a7 */ /* 0x000e64000800007f */
[----:B-1----:R-:W-:Y:S05]  /*10cd0*/  @!P0 BRA `(.L_x_321) ;  /* 0xfffffffc00f08947 */ /* 0x002fea000383ffff */
[----:B------:R-:W-:Y:S05]  /*10ce0*/  BRA `(.L_x_337) ;  /* 0xfffffff8005c7947 */ /* 0x000fea000383ffff */
.L_x_322:
[----:B0-----:R0:W1:Y:S02]  /*10cf0*/  SYNCS.PHASECHK.TRANS64.TRYWAIT P0, [R6+URZ], R5 ;  /* 0x00000005060075a7 */ /* 0x001064000800017f */
[----:B-1----:R-:W-:Y:S05]  /*10d00*/  @!P0 NANOSLEEP.SYNCS 0x989680 ;  /* 0x009896800000895d */ /* 0x002fea0003900000 */
[----:B------:R-:W1:Y:S02]  /*10d10*/  @!P0 SYNCS.PHASECHK.TRANS64 P0, [R6+URZ], R5 ;  /* 0x00000005060085a7 */ /* 0x000e64000800007f */
[----:B-1----:R-:W-:Y:S05]  /*10d20*/  @!P0 BRA `(.L_x_322) ;  /* 0xfffffffc00f08947 */ /* 0x002fea000383ffff */
[----:B------:R-:W-:Y:S05]  /*10d30*/  BRA `(.L_x_338) ;  /* 0xfffffff8006c7947 */ /* 0x000fea000383ffff */
.L_x_323:
[----:B0-----:R0:W1:Y:S02]  /*10d40*/  SYNCS.PHASECHK.TRANS64.TRYWAIT P0, [R9+URZ], R4 ;  /* 0x00000004090075a7 */ /* 0x001064000800017f */
[----:B-1----:R-:W-:Y:S05]  /*10d50*/  @!P0 NANOSLEEP.SYNCS 0x989680 ;  /* 0x009896800000895d */ /* 0x002fea0003900000 */
[----:B------:R-:W1:Y:S02]  /*10d60*/  @!P0 SYNCS.PHASECHK.TRANS64 P0, [R9+URZ], R4 ;  /* 0x00000004090085a7 */ /* 0x000e64000800007f */
[----:B-1----:R-:W-:Y:S05]  /*10d70*/  @!P0 BRA `(.L_x_323) ;  /* 0xfffffffc00f08947 */ /* 0x002fea000383ffff */
[----:B------:R-:W-:Y:S05]  /*10d80*/  BRA `(.L_x_339) ;  /* 0xfffffff8007c7947 */ /* 0x000fea000383ffff */
.L_x_324:
[----:B0-----:R0:W1:Y:S02]  /*10d90*/  SYNCS.PHASECHK.TRANS64.TRYWAIT P0, [R6+URZ], R5 ;  /* 0x00000005060075a7 */ /* 0x001064000800017f */
[----:B-1----:R-:W-:Y:S05]  /*10da0*/  @!P0 NANOSLEEP.SYNCS 0x989680 ;  /* 0x009896800000895d */ /* 0x002fea0003900000 */
[----:B------:R-:W1:Y:S02]  /*10db0*/  @!P0 SYNCS.PHASECHK.TRANS64 P0, [R6+URZ], R5 ;  /* 0x00000005060085a7 */ /* 0x000e64000800007f */
[----:B-1----:R-:W-:Y:S05]  /*10dc0*/  @!P0 BRA `(.L_x_324) ;  /* 0xfffffffc00f08947 */ /* 0x002fea000383ffff */
[----:B------:R-:W-:Y:S05]  /*10dd0*/  BRA `(.L_x_340) ;  /* 0xfffffff8008c7947 */ /* 0x000fea000383ffff */
.L_x_325:
[----:B0-----:R0:W1:Y:S02]  /*10de0*/  SYNCS.PHASECHK.TRANS64.TRYWAIT P0, [R9+URZ], R4 ;  /* 0x00000004090075a7 */ /* 0x001064000800017f */
[----:B-1----:R-:W-:Y:S05]  /*10df0*/  @!P0 NANOSLEEP.SYNCS 0x989680 ;  /* 0x009896800000895d */ /* 0x002fea0003900000 */
[----:B------:R-:W1:Y:S02]  /*10e00*/  @!P0 SYNCS.PHASECHK.TRANS64 P0, [R9+URZ], R4 ;  /* 0x00000004090085a7 */ /* 0x000e64000800007f */
[----:B-1----:R-:W-:Y:S05]  /*10e10*/  @!P0 BRA `(.L_x_325) ;  /* 0xfffffffc00f08947 */ /* 0x002fea000383ffff */
[----:B------:R-:W-:Y:S05]  /*10e20*/  BRA `(.L_x_341) ;  /* 0xfffffff8009c7947 */ /* 0x000fea000383ffff */
.L_x_326:
[----:B0-----:R0:W1:Y:S02]  /*10e30*/  SYNCS.PHASECHK.TRANS64.TRYWAIT P0, [R6+URZ], R5 ;  /* 0x00000005060075a7 */ /* 0x001064000800017f */
[----:B-1----:R-:W-:Y:S05]  /*10e40*/  @!P0 NANOSLEEP.SYNCS 0x989680 ;  /* 0x009896800000895d */ /* 0x002fea0003900000 */
[----:B------:R-:W1:Y:S02]  /*10e50*/  @!P0 SYNCS.PHASECHK.TRANS64 P0, [R6+URZ], R5 ;  /* 0x00000005060085a7 */ /* 0x000e64000800007f */
[----:B-1----:R-:W-:Y:S05]  /*10e60*/  @!P0 BRA `(.L_x_326) ;  /* 0xfffffffc00f08947 */ /* 0x002fea000383ffff */
[----:B------:R-:W-:Y:S05]  /*10e70*/  BRA `(.L_x_342) ;  /* 0xfffffff800ac7947 */ /* 0x000fea000383ffff */
.L_x_327:
[----:B-1----:R1:W2:Y:S02]  /*10e80*/  SYNCS.PHASECHK.TRANS64.TRYWAIT P0, [R9+URZ], R4 ;  /* 0x00000004090075a7 */ /* 0x0022a4000800017f */
[----:B--2---:R-:W-:Y:S05]  /*10e90*/  @!P0 NANOSLEEP.SYNCS 0x989680 ;  /* 0x009896800000895d */ /* 0x004fea0003900000 */
[----:B------:R-:W2:Y:S02]  /*10ea0*/  @!P0 SYNCS.PHASECHK.TRANS64 P0, [R9+URZ], R4 ;  /* 0x00000004090085a7 */ /* 0x000ea4000800007f */
[----:B--2---:R-:W-:Y:S05]  /*10eb0*/  @!P0 BRA `(.L_x_327) ;  /* 0xfffffffc00f08947 */ /* 0x004fea000383ffff */
[----:B------:R-:W-:Y:S05]  /*10ec0*/  BRA `(.L_x_343) ;  /* 0xfffffff800b47947 */ /* 0x000fea000383ffff */
.L_x_344:
[----:B------:R-:W-:-:S00]  /*10ed0*/  BRA `(.L_x_344) ;  /* 0xfffffffc00fc7947 */ /* 0x000fc0000383ffff */
[----:B------:R-:W-:-:S00]  /*10ee0*/  NOP ;  /* 0x0000000000007918 */ /* 0x000fc00000000000 */
        /* <DEDUP_REMOVED lines=9> */
.L_x_345:


//--------------------- .nv.shared._ZN7cutlass13device_kernelINS_4gemm6kernel13GemmUniversalIN4cute5tupleIJiiiiEEENS1_10collective13CollectiveMmaINS1_37MainloopSm90TmaGmmaWarpSpecializedFP8ILi9ENS5_IJNS4_1CILi4EEESB_NSA_ILi1EEEEEENS1_35KernelTmaWarpSpecializedCooperativeEEENS5_IJNSA_ILi256EEENSA_ILi128EEENSA_ILi64EEEEEENS_12float_e5m2_tENS5_IJlSC_lEEESK_SL_NS4_8TiledMMAINS4_8MMA_AtomIJNS4_4SM904GMMA31MMA_64x128x32_F32E5M2E5M2_SS_TNILNSP_7ScaleInE1ELSR_1EEEEEENS4_6LayoutINS5_IJNSA_ILi2EEESC_SC_EEENS5_IJSC_NSA_ILi0EEESX_EEEEENS5_IJNS4_10UnderscoreES10_S10_EEEEENS4_23SM90_TMA_LOAD_MULTICASTENS4_14ComposedLayoutINS4_7SwizzleILi2ELi4ELi3EEENS4_18smem_ptr_flag_bitsILi8EEENSU_INS5_IJNSA_ILi8EEESI_EEENS5_IJSI_SC_EEEEEEEvNS4_8identityES13_S1D_vS1E_EENS_8epilogue10collective6detail29Sm90TmaWarpSpecializedAdapterINS1H_15DefaultEpilogueISK_SL_SL_NS1G_6thread17LinearCombinationISK_Li1EffLNS1L_9ScaleType4KindE0ELNS_15FloatRoundStyleE2ESK_EENS1_15EpilogueDefaultEEEEEvvEEEEvNT_6ParamsE --------------------------
	.section	.nv.shared._ZN7cutlass13device_kernelINS_4gemm6kernel13GemmUniversalIN4cute5tupleIJiiiiEEENS1_10collective13CollectiveMmaINS1_37MainloopSm90TmaGmmaWarpSpecializedFP8ILi9ENS5_IJNS4_1CILi4EEESB_NSA_ILi1EEEEEENS1_35KernelTmaWarpSpecializedCooperativeEEENS5_IJNSA_ILi256EEENSA_ILi128EEENSA_ILi64EEEEEENS_12float_e5m2_tENS5_IJlSC_lEEESK_SL_NS4_8TiledMMAINS4_8MMA_AtomIJNS4_4SM904GMMA31MMA_64x128x32_F32E5M2E5M2_SS_TNILNSP_7ScaleInE1ELSR_1EEEEEENS4_6LayoutINS5_IJNSA_ILi2EEESC_SC_EEENS5_IJSC_NSA_ILi0EEESX_EEEEENS5_IJNS4_10UnderscoreES10_S10_EEEEENS4_23SM90_TMA_LOAD_MULTICASTENS4_14ComposedLayoutINS4_7SwizzleILi2ELi4ELi3EEENS4_18smem_ptr_flag_bitsILi8EEENSU_INS5_IJNSA_ILi8EEESI_EEENS5_IJSI_SC_EEEEEEEvNS4_8identityES13_S1D_vS1E_EENS_8epilogue10collective6detail29Sm90TmaWarpSpecializedAdapterINS1H_15DefaultEpilogueISK_SL_SL_NS1G_6thread17LinearCombinationISK_Li1EffLNS1L_9ScaleType4KindE0ELNS_15FloatRoundStyleE2ESK_EENS1_15EpilogueDefaultEEEEEvvEEEEvNT_6ParamsE,"aw",@nobits
	.sectionflags	@""
	.align	16
	.zero		1024


//--------------------- .nv.shared.reserved.0     --------------------------
	.section	.nv.shared.reserved.0,"aw",@nobits
	.weak		__nv_reservedSMEM_offset_0_alias
	.size		__nv_reservedSMEM_offset_0_alias, 0, 0
	.other		__nv_reservedSMEM_offset_0_alias,@"STO_CUDA_RESERVED_SHARED STV_DEFAULT"
__nv_reservedSMEM_offset_0_alias:
	.zero		0


//--------------------- .nv.global                --------------------------
	.section	.nv.global,"aw",@nobits
.nv.global:
	.type		_ZN40_INTERNAL_109ca528_4_k_cu_38c97044_224464cute1_E,@object
	.size		_ZN40_INTERNAL_109ca528_4_k_cu_38c97044_224464cute1_E,(_ZN40_INTERNAL_109ca528_4_k_cu_38c97044_224464cuda3std3__45__cpo6cbeginE - _ZN40_INTERNAL_109ca528_4_k_cu_38c97044_224464cute1_E)
_ZN40_INTERNAL_109ca528_4_k_cu_38c97044_224464cute1_E:
	.zero		1
	.type		_ZN40_INTERNAL_109ca528_4_k_cu_38c97044_224464cuda3std3__45__cpo6cbeginE,@object
	.size		_ZN40_INTERNAL_109ca528_4_k_cu_38c97044_224464cuda3std3__45__cpo6cbeginE,(_ZN40_INTERNAL_109ca528_4_k_cu_38c97044_224464cuda3std3__48in_placeE - _ZN40_INTERNAL_109ca528_4_k_cu_38c97044_224464cuda3std3__45__cpo6cbeginE)
_ZN40_INTERNAL_109ca528_4_k_cu_38c97044_224464cuda3std3__45__cpo6cbeginE:
	.zero		1
	.type		_ZN40_INTERNAL_109ca528_4_k_cu_38c97044_224464cuda3std3__48in_placeE,@object
	.size		_ZN40_INTERNAL_109ca528_4_k_cu_38c97044_224464cuda3std3__48in_placeE,(_ZN40_INTERNAL_109ca528_4_k_cu_38c97044_224464cuda3std6ranges3__45__cpo9iter_moveE - _ZN40_INTERNAL_109ca528_4_k_cu_38c97044_224464cuda3std3__48in_placeE)
_ZN40_INTERNAL_109ca528_4_k_cu_38c97044_224464cuda3std3__48in_placeE:
	.zero		1
	.type		_ZN40_INTERNAL_109ca528_4_k_cu_38c97044_224464cuda3std6ranges3__45__cpo9iter_moveE,@object
	.size		_ZN40_INTERNAL_109ca528_4_k_cu_38c97044_224464cuda3std6ranges3__45__cpo9iter_moveE,(_ZN40_INTERNAL_109ca528_4_k_cu_38c97044_224464cuda3std3__45__cpo5beginE - _ZN40_INTERNAL_109ca528_4_k_cu_38c97044_224464cuda3std6ranges3__45__cpo9iter_moveE)
_ZN40_INTERNAL_109ca528_4_k_cu_38c97044_224464cuda3std6ranges3__45__cpo9iter_moveE:
	.zero		1
	.type		_ZN40_INTERNAL_109ca528_4_k_cu_38c97044_224464cuda3std3__45__cpo5beginE,@object
	.size		_ZN40_INTERNAL_109ca528_4_k_cu_38c97044_224464cuda3std3__45__cpo5beginE,(_ZN40_INTERNAL_109ca528_4_k_cu_38c97044_224464cuda3std3__442_GLOBAL__N__109ca528_4_k_cu_38c97044_224466ignoreE - _ZN40_INTERNAL_109ca528_4_k_cu_38c97044_224464cuda3std3__45__cpo5beginE)
_ZN40_INTERNAL_109ca528_4_k_cu_38c97044_224464cuda3std3__45__cpo5beginE:
	.zero		1
	.type		_ZN40_INTERNAL_109ca528_4_k_cu_38c97044_224464cuda3std3__442_GLOBAL__N__109ca528_4_k_cu_38c97044_224466ignoreE,@object
	.size		_ZN40_INTERNAL_109ca528_4_k_cu_38c97044_224464cuda3std3__442_GLOBAL__N__109ca528_4_k_cu_38c97044_224466ignoreE,(_ZN40_INTERNAL_109ca528_4_k_cu_38c97044_224464cute7productE - _ZN40_INTERNAL_109ca528_4_k_cu_38c97044_224464cuda3std3__442_GLOBAL__N__109ca528_4_k_cu_38c97044_224466ignoreE)
_ZN40_INTERNAL_109ca528_4_k_cu_38c97044_224464cuda3std3__442_GLOBAL__N__109ca528_4_k_cu_38c97044_224466ignoreE:
	.zero		1
	.type		_ZN40_INTERNAL_109ca528_4_k_cu_38c97044_224464cute7productE,@object
	.size		_ZN40_INTERNAL_109ca528_4_k_cu_38c97044_224464cute7productE,(_ZN40_INTERNAL_109ca528_4_k_cu_38c97044_224464cuda3std3__45__cpo3endE - _ZN40_INTERNAL_109ca528_4_k_cu_38c97044_224464cute7productE)
_ZN40_INTERNAL_109ca528_4_k_cu_38c97044_224464cute7productE:
	.zero		1
	.type		_ZN40_INTERNAL_109ca528_4_k_cu_38c97044_224464cuda3std3__45__cpo3endE,@object
	.size		_ZN40_INTERNAL_109ca528_4_k_cu_38c97044_224464cuda3std3__45__cpo3endE,(_ZN40_INTERNAL_109ca528_4_k_cu_38c97044_224464cuda3std3__419piecewise_constructE - _ZN40_INTERNAL_109ca528_4_k_cu_38c97044_224464cuda3std3__45__cpo3endE)
_ZN40_INTERNAL_109ca528_4_k_cu_38c97044_224464cuda3std3__45__cpo3endE:
	.zero		1
	.type		_ZN40_INTERNAL_109ca528_4_k_cu_38c97044_224464cuda3std3__419piecewise_constructE,@object
	.size		_ZN40_INTERNAL_109ca528_4_k_cu_38c97044_224464cuda3std3__419piecewise_constructE,(_ZN40_INTERNAL_109ca528_4_k_cu_38c97044_224464cuda3std3__45__cpo4cendE - _ZN40_INTERNAL_109ca528_4_k_cu_38c97044_224464cuda3std3__419piecewise_constructE)
_ZN40_INTERNAL_109ca528_4_k_cu_38c97044_224464cuda3std3__419piecewise_constructE:
	.zero		1
	.type		_ZN40_INTERNAL_109ca528_4_k_cu_38c97044_224464cuda3std3__45__cpo4cendE,@object
	.size		_ZN40_INTERNAL_109ca528_4_k_cu_38c97044_224464cuda3std3__45__cpo4cendE,(_ZN40_INTERNAL_109ca528_4_k_cu_38c97044_224464cuda3std6ranges3__45__cpo4swapE - _ZN40_INTERNAL_109ca528_4_k_cu_38c97044_224464cuda3std3__45__cpo4cendE)
_ZN40_INTERNAL_109ca528_4_k_cu_38c97044_224464cuda3std3__45__cpo4cendE:
	.zero		1
	.type		_ZN40_INTERNAL_109ca528_4_k_cu_38c97044_224464cuda3std6ranges3__45__cpo4swapE,@object
	.size		_ZN40_INTERNAL_109ca528_4_k_cu_38c97044_224464cuda3std6ranges3__45__cpo4swapE,(.L_7 - _ZN40_INTERNAL_109ca528_4_k_cu_38c97044_224464cuda3std6ranges3__45__cpo4swapE)
_ZN40_INTERNAL_109ca528_4_k_cu_38c97044_224464cuda3std6ranges3__45__cpo4swapE:
	.zero		1
.L_7:


//--------------------- .nv.constant0._ZN7cutlass13device_kernelINS_4gemm6kernel13GemmUniversalIN4cute5tupleIJiiiiEEENS1_10collective13CollectiveMmaINS1_37MainloopSm90TmaGmmaWarpSpecializedFP8ILi9ENS5_IJNS4_1CILi4EEESB_NSA_ILi1EEEEEENS1_35KernelTmaWarpSpecializedCooperativeEEENS5_IJNSA_ILi256EEENSA_ILi128EEENSA_ILi64EEEEEENS_12float_e5m2_tENS5_IJlSC_lEEESK_SL_NS4_8TiledMMAINS4_8MMA_AtomIJNS4_4SM904GMMA31MMA_64x128x32_F32E5M2E5M2_SS_TNILNSP_7ScaleInE1ELSR_1EEEEEENS4_6LayoutINS5_IJNSA_ILi2EEESC_SC_EEENS5_IJSC_NSA_ILi0EEESX_EEEEENS5_IJNS4_10UnderscoreES10_S10_EEEEENS4_23SM90_TMA_LOAD_MULTICASTENS4_14ComposedLayoutINS4_7SwizzleILi2ELi4ELi3EEENS4_18smem_ptr_flag_bitsILi8EEENSU_INS5_IJNSA_ILi8EEESI_EEENS5_IJSI_SC_EEEEEEEvNS4_8identityES13_S1D_vS1E_EENS_8epilogue10collective6detail29Sm90TmaWarpSpecializedAdapterINS1H_15DefaultEpilogueISK_SL_SL_NS1G_6thread17LinearCombinationISK_Li1EffLNS1L_9ScaleType4KindE0ELNS_15FloatRoundStyleE2ESK_EENS1_15EpilogueDefaultEEEEEvvEEEEvNT_6ParamsE --------------------------
	.section	.nv.constant0._ZN7cutlass13device_kernelINS_4gemm6kernel13GemmUniversalIN4cute5tupleIJiiiiEEENS1_10collective13CollectiveMmaINS1_37MainloopSm90TmaGmmaWarpSpecializedFP8ILi9ENS5_IJNS4_1CILi4EEESB_NSA_ILi1EEEEEENS1_35KernelTmaWarpSpecializedCooperativeEEENS5_IJNSA_ILi256EEENSA_ILi128EEENSA_ILi64EEEEEENS_12float_e5m2_tENS5_IJlSC_lEEESK_SL_NS4_8TiledMMAINS4_8MMA_AtomIJNS4_4SM904GMMA31MMA_64x128x32_F32E5M2E5M2_SS_TNILNSP_7ScaleInE1ELSR_1EEEEEENS4_6LayoutINS5_IJNSA_ILi2EEESC_SC_EEENS5_IJSC_NSA_ILi0EEESX_EEEEENS5_IJNS4_10UnderscoreES10_S10_EEEEENS4_23SM90_TMA_LOAD_MULTICASTENS4_14ComposedLayoutINS4_7SwizzleILi2ELi4ELi3EEENS4_18smem_ptr_flag_bitsILi8EEENSU_INS5_IJNSA_ILi8EEESI_EEENS5_IJSI_SC_EEEEEEEvNS4_8identityES13_S1D_vS1E_EENS_8epilogue10collective6detail29Sm90TmaWarpSpecializedAdapterINS1H_15DefaultEpilogueISK_SL_SL_NS1G_6thread17LinearCombinationISK_Li1EffLNS1L_9ScaleType4KindE0ELNS_15FloatRoundStyleE2ESK_EENS1_15EpilogueDefaultEEEEEvvEEEEvNT_6ParamsE,"a",@progbits
	.sectionflags	@""
	.align	4
.nv.constant0._ZN7cutlass13device_kernelINS_4gemm6kernel13GemmUniversalIN4cute5tupleIJiiiiEEENS1_10collective13CollectiveMmaINS1_37MainloopSm90TmaGmmaWarpSpecializedFP8ILi9ENS5_IJNS4_1CILi4EEESB_NSA_ILi1EEEEEENS1_35KernelTmaWarpSpecializedCooperativeEEENS5_IJNSA_ILi256EEENSA_ILi128EEENSA_ILi64EEEEEENS_12float_e5m2_tENS5_IJlSC_lEEESK_SL_NS4_8TiledMMAINS4_8MMA_AtomIJNS4_4SM904GMMA31MMA_64x128x32_F32E5M2E5M2_SS_TNILNSP_7ScaleInE1ELSR_1EEEEEENS4_6LayoutINS5_IJNSA_ILi2EEESC_SC_EEENS5_IJSC_NSA_ILi0EEESX_EEEEENS5_IJNS4_10UnderscoreES10_S10_EEEEENS4_23SM90_TMA_LOAD_MULTICASTENS4_14ComposedLayoutINS4_7SwizzleILi2ELi4ELi3EEENS4_18smem_ptr_flag_bitsILi8EEENSU_INS5_IJNSA_ILi8EEESI_EEENS5_IJSI_SC_EEEEEEEvNS4_8identityES13_S1D_vS1E_EENS_8epilogue10collective6detail29Sm90TmaWarpSpecializedAdapterINS1H_15DefaultEpilogueISK_SL_SL_NS1G_6thread17LinearCombinationISK_Li1EffLNS1L_9ScaleType4KindE0ELNS_15FloatRoundStyleE2ESK_EENS1_15EpilogueDefaultEEEEEvvEEEEvNT_6ParamsE:
	.zero		1664


//--------------------- SYMBOLS --------------------------

	.type		.nv.reservedSmem.offset0,@object
	.size		.nv.reservedSmem.offset0,0x4
